	.target	sm_90a

	.elftype	@"ET_EXEC"


//--------------------- .note.nv.tkinfo           --------------------------
	.section	.note.nv.tkinfo,"",@"SHT_NOTE"
	.sectionflags	@"SHF_NOTE_NV_TKINFO"
	.tkinfo
        /*0018*/ 	.word	0x00000002
        /*0030*/ 	.string	""
        /*0030*/ 	.string	"ptxas"
        /*0030*/ 	.string	"Cuda compilation tools, release 13.0, V13.0.88"
        /*0030*/ 	.string	"Build cuda_13.0.r13.0/compiler.36424714_0"
        /*0030*/ 	.string	"-arch sm_90a -m 64 "



//--------------------- .note.nv.cuinfo           --------------------------
	.section	.note.nv.cuinfo,"",@"SHT_NOTE"
	.sectionflags	@"SHF_NOTE_NV_CUINFO"
        /*0018*/ 	.short	0x0002
        /*001a*/ 	.short	0x005a
        /*001c*/ 	.short	0x0082
	.zero		2


//--------------------- .nv.info                  --------------------------
	.section	.nv.info,"",@"SHT_CUDA_INFO"
	.align	4


	//----- nvinfo : EIATTR_REGCOUNT
	.align		4
        /*0000*/ 	.byte	0x04, 0x2f
        /*0002*/ 	.short	(.L_12 - .L_11)
	.align		4
.L_11:
        /*0004*/ 	.word	index@(_ZN7cutlass13device_kernelINS_4gemm6kernel13GemmUniversalIN4cute5tupleIJiiiiEEENS1_10collective13CollectiveMmaINS1_37MainloopSm90TmaGmmaWarpSpecializedFP8ILi22ENS5_IJNS4_1CILi1EEESB_SB_EEENS1_35KernelTmaWarpSpecializedCooperativeEEENS5_IJNSA_ILi256EEENSA_ILi64EEENSA_ILi32EEEEEENS_12float_e5m2_tENS5_IJlSB_lEEESJ_SK_NS4_8TiledMMAINS4_8MMA_AtomIJNS4_4SM904GMMA30MMA_64x64x32_F32E5M2E5M2_SS_TNILNSO_7ScaleInE1ELSQ_1EEEEEENS4_6LayoutINS5_IJNSA_ILi2EEESB_SB_EEENS5_IJSB_NSA_ILi0EEESW_EEEEENS5_IJNS4_10UnderscoreESZ_SZ_EEEEENS4_13SM90_TMA_LOADENS4_14ComposedLayoutINS4_7SwizzleILi1ELi4ELi3EEENS4_18smem_ptr_flag_bitsILi8EEENST_INS5_IJNSA_ILi8EEESH_EEENS5_IJSH_SB_EEEEEEEvNS4_8identityES12_S1C_vS1D_EENS_8epilogue10collective6detail29Sm90TmaWarpSpecializedAdapterINS1G_15DefaultEpilogueISJ_SK_SK_NS1F_6thread17LinearCombinationISJ_Li1EffLNS1K_9ScaleType4KindE0ELNS_15FloatRoundStyleE2ESJ_EENS1_15EpilogueDefaultEEEEEvvEEEEvNT_6ParamsE)
        /*0008*/ 	.word	0x000000a8


	//----- nvinfo : EIATTR_FRAME_SIZE
	.align		4
.L_12:
        /*000c*/ 	.byte	0x04, 0x11
        /*000e*/ 	.short	(.L_14 - .L_13)
	.align		4
.L_13:
        /*0010*/ 	.word	index@(_ZN7cutlass13device_kernelINS_4gemm6kernel13GemmUniversalIN4cute5tupleIJiiiiEEENS1_10collective13CollectiveMmaINS1_37MainloopSm90TmaGmmaWarpSpecializedFP8ILi22ENS5_IJNS4_1CILi1EEESB_SB_EEENS1_35KernelTmaWarpSpecializedCooperativeEEENS5_IJNSA_ILi256EEENSA_ILi64EEENSA_ILi32EEEEEENS_12float_e5m2_tENS5_IJlSB_lEEESJ_SK_NS4_8TiledMMAINS4_8MMA_AtomIJNS4_4SM904GMMA30MMA_64x64x32_F32E5M2E5M2_SS_TNILNSO_7ScaleInE1ELSQ_1EEEEEENS4_6LayoutINS5_IJNSA_ILi2EEESB_SB_EEENS5_IJSB_NSA_ILi0EEESW_EEEEENS5_IJNS4_10UnderscoreESZ_SZ_EEEEENS4_13SM90_TMA_LOADENS4_14ComposedLayoutINS4_7SwizzleILi1ELi4ELi3EEENS4_18smem_ptr_flag_bitsILi8EEENST_INS5_IJNSA_ILi8EEESH_EEENS5_IJSH_SB_EEEEEEEvNS4_8identityES12_S1C_vS1D_EENS_8epilogue10collective6detail29Sm90TmaWarpSpecializedAdapterINS1G_15DefaultEpilogueISJ_SK_SK_NS1F_6thread17LinearCombinationISJ_Li1EffLNS1K_9ScaleType4KindE0ELNS_15FloatRoundStyleE2ESJ_EENS1_15EpilogueDefaultEEEEEvvEEEEvNT_6ParamsE)
        /*0014*/ 	.word	0x00000000


	//----- nvinfo : EIATTR_MIN_STACK_SIZE
	.align		4
.L_14:
        /*0018*/ 	.byte	0x04, 0x12
        /*001a*/ 	.short	(.L_16 - .L_15)
	.align		4
.L_15:
        /*001c*/ 	.word	index@(_ZN7cutlass13device_kernelINS_4gemm6kernel13GemmUniversalIN4cute5tupleIJiiiiEEENS1_10collective13CollectiveMmaINS1_37MainloopSm90TmaGmmaWarpSpecializedFP8ILi22ENS5_IJNS4_1CILi1EEESB_SB_EEENS1_35KernelTmaWarpSpecializedCooperativeEEENS5_IJNSA_ILi256EEENSA_ILi64EEENSA_ILi32EEEEEENS_12float_e5m2_tENS5_IJlSB_lEEESJ_SK_NS4_8TiledMMAINS4_8MMA_AtomIJNS4_4SM904GMMA30MMA_64x64x32_F32E5M2E5M2_SS_TNILNSO_7ScaleInE1ELSQ_1EEEEEENS4_6LayoutINS5_IJNSA_ILi2EEESB_SB_EEENS5_IJSB_NSA_ILi0EEESW_EEEEENS5_IJNS4_10UnderscoreESZ_SZ_EEEEENS4_13SM90_TMA_LOADENS4_14ComposedLayoutINS4_7SwizzleILi1ELi4ELi3EEENS4_18smem_ptr_flag_bitsILi8EEENST_INS5_IJNSA_ILi8EEESH_EEENS5_IJSH_SB_EEEEEEEvNS4_8identityES12_S1C_vS1D_EENS_8epilogue10collective6detail29Sm90TmaWarpSpecializedAdapterINS1G_15DefaultEpilogueISJ_SK_SK_NS1F_6thread17LinearCombinationISJ_Li1EffLNS1K_9ScaleType4KindE0ELNS_15FloatRoundStyleE2ESJ_EENS1_15EpilogueDefaultEEEEEvvEEEEvNT_6ParamsE)
        /*0020*/ 	.word	0x00000000
.L_16:


//--------------------- .nv.compat                --------------------------
	.section	.nv.compat,"",@"SHT_CUDA_COMPAT_INFO"
	.align	4
        /*0000*/ 	.byte	0x02, 0x09, 0x01, 0x00, 0x02, 0x02, 0x04, 0x00, 0x02, 0x05, 0x05, 0x00, 0x03, 0x07, 0x01, 0x01
        /*0010*/ 	.byte	0x02, 0x03, 0x01, 0x00, 0x02, 0x06, 0x01, 0x00, 0x04, 0x0b, 0x08, 0x00, 0x00, 0x00, 0x00, 0x00
        /*0020*/ 	.byte	0x00, 0x00, 0x00, 0x00


//--------------------- .nv.info._ZN7cutlass13device_kernelINS_4gemm6kernel13GemmUniversalIN4cute5tupleIJiiiiEEENS1_10collective13CollectiveMmaINS1_37MainloopSm90TmaGmmaWarpSpecializedFP8ILi22ENS5_IJNS4_1CILi1EEESB_SB_EEENS1_35KernelTmaWarpSpecializedCooperativeEEENS5_IJNSA_ILi256EEENSA_ILi64EEENSA_ILi32EEEEEENS_12float_e5m2_tENS5_IJlSB_lEEESJ_SK_NS4_8TiledMMAINS4_8MMA_AtomIJNS4_4SM904GMMA30MMA_64x64x32_F32E5M2E5M2_SS_TNILNSO_7ScaleInE1ELSQ_1EEEEEENS4_6LayoutINS5_IJNSA_ILi2EEESB_SB_EEENS5_IJSB_NSA_ILi0EEESW_EEEEENS5_IJNS4_10UnderscoreESZ_SZ_EEEEENS4_13SM90_TMA_LOADENS4_14ComposedLayoutINS4_7SwizzleILi1ELi4ELi3EEENS4_18smem_ptr_flag_bitsILi8EEENST_INS5_IJNSA_ILi8EEESH_EEENS5_IJSH_SB_EEEEEEEvNS4_8identityES12_S1C_vS1D_EENS_8epilogue10collective6detail29Sm90TmaWarpSpecializedAdapterINS1G_15DefaultEpilogueISJ_SK_SK_NS1F_6thread17LinearCombinationISJ_Li1EffLNS1K_9ScaleType4KindE0ELNS_15FloatRoundStyleE2ESJ_EENS1_15EpilogueDefaultEEEEEvvEEEEvNT_6ParamsE --------------------------
	.section	.nv.info._ZN7cutlass13device_kernelINS_4gemm6kernel13GemmUniversalIN4cute5tupleIJiiiiEEENS1_10collective13CollectiveMmaINS1_37MainloopSm90TmaGmmaWarpSpecializedFP8ILi22ENS5_IJNS4_1CILi1EEESB_SB_EEENS1_35KernelTmaWarpSpecializedCooperativeEEENS5_IJNSA_ILi256EEENSA_ILi64EEENSA_ILi32EEEEEENS_12float_e5m2_tENS5_IJlSB_lEEESJ_SK_NS4_8TiledMMAINS4_8MMA_AtomIJNS4_4SM904GMMA30MMA_64x64x32_F32E5M2E5M2_SS_TNILNSO_7ScaleInE1ELSQ_1EEEEEENS4_6LayoutINS5_IJNSA_ILi2EEESB_SB_EEENS5_IJSB_NSA_ILi0EEESW_EEEEENS5_IJNS4_10UnderscoreESZ_SZ_EEEEENS4_13SM90_TMA_LOADENS4_14ComposedLayoutINS4_7SwizzleILi1ELi4ELi3EEENS4_18smem_ptr_flag_bitsILi8EEENST_INS5_IJNSA_ILi8EEESH_EEENS5_IJSH_SB_EEEEEEEvNS4_8identityES12_S1C_vS1D_EENS_8epilogue10collective6detail29Sm90TmaWarpSpecializedAdapterINS1G_15DefaultEpilogueISJ_SK_SK_NS1F_6thread17LinearCombinationISJ_Li1EffLNS1K_9ScaleType4KindE0ELNS_15FloatRoundStyleE2ESJ_EENS1_15EpilogueDefaultEEEEEvvEEEEvNT_6ParamsE,"",@"SHT_CUDA_INFO"
	.sectionflags	@""
	.align	4


	//----- nvinfo : EIATTR_CUDA_API_VERSION
	.align		4
        /*0000*/ 	.byte	0x04, 0x37
        /*0002*/ 	.short	(.L_18 - .L_17)
.L_17:
        /*0004*/ 	.word	0x00000082


	//----- nvinfo : EIATTR_KPARAM_INFO
	.align		4
.L_18:
        /*0008*/ 	.byte	0x04, 0x17
        /*000a*/ 	.short	(.L_20 - .L_19)
.L_19:
        /*000c*/ 	.word	0x00000000
        /*0010*/ 	.short	0x0000
        /*0012*/ 	.short	0x0070
        /*0014*/ 	.byte	0x00, 0xf0, 0x01, 0x10


	//----- nvinfo : EIATTR_SPARSE_MMA_MASK
	.align		4
.L_20:
        /*0018*/ 	.byte	0x03, 0x50
        /*001a*/ 	.short	0x0000


	//----- nvinfo : EIATTR_MAXREG_COUNT
	.align		4
        /*001c*/ 	.byte	0x03, 0x1b
        /*001e*/ 	.short	0x00a8


	//----- nvinfo : EIATTR_NUM_BARRIERS
	.align		4
        /*0020*/ 	.byte	0x02, 0x4c
        /*0022*/ 	.byte	0x01
	.zero		1


	//----- nvinfo : EIATTR_MERCURY_ISA_VERSION
	.align		4
        /*0024*/ 	.byte	0x03, 0x5f
        /*0026*/ 	.short	0x0101


	//----- nvinfo : EIATTR_INT_WARP_WIDE_INSTR_OFFSETS
	.align		4
        /*0028*/ 	.byte	0x04, 0x31
        /*002a*/ 	.short	(.L_22 - .L_21)


	//   ....[0]....
.L_21:
        /*002c*/ 	.word	0x00000640


	//   ....[1]....
        /*0030*/ 	.word	0x00000650


	//   ....[2]....
        /*0034*/ 	.word	0x00000740


	//----- nvinfo : EIATTR_COOP_GROUP_MASK_REGIDS
	.align		4
.L_22:
        /*0038*/ 	.byte	0x04, 0x29
        /*003a*/ 	.short	(.L_24 - .L_23)


	//   ....[0]....
.L_23:
        /*003c*/ 	.word	0xffffffff


	//   ....[1]....
        /*0040*/ 	.word	0xffffffff


	//   ....[2]....
        /*0044*/ 	.word	0xffffffff


	//   ....[3]....
        /*0048*/ 	.word	0xffffffff


	//   ....[4]....
        /*004c*/ 	.word	0xffffffff


	//----- nvinfo : EIATTR_COOP_GROUP_INSTR_OFFSETS
	.align		4
.L_24:
        /*0050*/ 	.byte	0x04, 0x28
        /*0052*/ 	.short	(.L_26 - .L_25)


	//   ....[0]....
.L_25:
        /*0054*/ 	.word	0x00000060


	//   ....[1]....
        /*0058*/ 	.word	0x00000070


	//   ....[2]....
        /*005c*/ 	.word	0x00000130


	//   ....[3]....
        /*0060*/ 	.word	0x00000530


	//   ....[4]....
        /*0064*/ 	.word	0x00001230


	//----- nvinfo : EIATTR_REG_RECONFIG
	.align		4
.L_26:
        /*0068*/ 	.byte	0x01, 0x54
	.zero		2


	//----- nvinfo : EIATTR_MBARRIER_INSTR_OFFSETS
	.align		4
        /*006c*/ 	.byte	0x04, 0x39
        /*006e*/ 	.short	(.L_28 - .L_27)


	//   ....[0]....
.L_27:
        /*0070*/ 	.word	0x00000250
        /*0074*/ 	.word	0x000000ff
        /*0078*/ 	.word	0x00000000
        /*007c*/ 	.short	0x0100
        /*007e*/ 	.byte	0x08
	.zero		1


	//   ....[1]....
        /*0080*/ 	.word	0x00000260
        /*0084*/ 	.word	0x000000ff
        /*0088*/ 	.word	0x000000b0
        /*008c*/ 	.short	0x0100
        /*008e*/ 	.byte	0x08
	.zero		1


	//   ....[2]....
        /*0090*/ 	.word	0x00000270
        /*0094*/ 	.word	0x000000ff
        /*0098*/ 	.word	0x00000008
        /*009c*/ 	.short	0x0100
        /*009e*/ 	.byte	0x08
	.zero		1


	//   ....[3]....
        /*00a0*/ 	.word	0x00000280
        /*00a4*/ 	.word	0x000000ff
        /*00a8*/ 	.word	0x000000b8
        /*00ac*/ 	.short	0x0100
        /*00ae*/ 	.byte	0x08
	.zero		1


	//   ....[4]....
        /*00b0*/ 	.word	0x00000290
        /*00b4*/ 	.word	0x000000ff
        /*00b8*/ 	.word	0x00000010
        /*00bc*/ 	.short	0x0100
        /*00be*/ 	.byte	0x08
	.zero		1


	//   ....[5]....
        /*00c0*/ 	.word	0x000002a0
        /*00c4*/ 	.word	0x000000ff
        /*00c8*/ 	.word	0x000000c0
        /*00cc*/ 	.short	0x0100
        /*00ce*/ 	.byte	0x08
	.zero		1


	//   ....[6]....
        /*00d0*/ 	.word	0x000002b0
        /*00d4*/ 	.word	0x000000ff
        /*00d8*/ 	.word	0x00000018
        /*00dc*/ 	.short	0x0100
        /*00de*/ 	.byte	0x08
	.zero		1


	//   ....[7]....
        /*00e0*/ 	.word	0x000002c0
        /*00e4*/ 	.word	0x000000ff
        /*00e8*/ 	.word	0x000000c8
        /*00ec*/ 	.short	0x0100
        /*00ee*/ 	.byte	0x08
	.zero		1


	//   ....[8]....
        /*00f0*/ 	.word	0x000002d0
        /*00f4*/ 	.word	0x000000ff
        /*00f8*/ 	.word	0x00000020
        /*00fc*/ 	.short	0x0100
        /*00fe*/ 	.byte	0x08
	.zero		1


	//   ....[9]....
        /*0100*/ 	.word	0x000002e0
        /*0104*/ 	.word	0x000000ff
        /*0108*/ 	.word	0x000000d0
        /*010c*/ 	.short	0x0100
        /*010e*/ 	.byte	0x08
	.zero		1


	//   ....[10]....
        /*0110*/ 	.word	0x000002f0
        /*0114*/ 	.word	0x000000ff
        /*0118*/ 	.word	0x00000028
        /*011c*/ 	.short	0x0100
        /*011e*/ 	.byte	0x08
	.zero		1


	//   ....[11]....
        /*0120*/ 	.word	0x00000300
        /*0124*/ 	.word	0x000000ff
        /*0128*/ 	.word	0x000000d8
        /*012c*/ 	.short	0x0100
        /*012e*/ 	.byte	0x08
	.zero		1


	//   ....[12]....
        /*0130*/ 	.word	0x00000310
        /*0134*/ 	.word	0x000000ff
        /*0138*/ 	.word	0x00000030
        /*013c*/ 	.short	0x0100
        /*013e*/ 	.byte	0x08
	.zero		1


	//   ....[13]....
        /*0140*/ 	.word	0x00000320
        /*0144*/ 	.word	0x000000ff
        /*0148*/ 	.word	0x000000e0
        /*014c*/ 	.short	0x0100
        /*014e*/ 	.byte	0x08
	.zero		1


	//   ....[14]....
        /*0150*/ 	.word	0x00000330
        /*0154*/ 	.word	0x000000ff
        /*0158*/ 	.word	0x00000038
        /*015c*/ 	.short	0x0100
        /*015e*/ 	.byte	0x08
	.zero		1


	//   ....[15]....
        /*0160*/ 	.word	0x00000340
        /*0164*/ 	.word	0x000000ff
        /*0168*/ 	.word	0x000000e8
        /*016c*/ 	.short	0x0100
        /*016e*/ 	.byte	0x08
	.zero		1


	//   ....[16]....
        /*0170*/ 	.word	0x00000350
        /*0174*/ 	.word	0x000000ff
        /*0178*/ 	.word	0x00000040
        /*017c*/ 	.short	0x0100
        /*017e*/ 	.byte	0x08
	.zero		1


	//   ....[17]....
        /*0180*/ 	.word	0x00000360
        /*0184*/ 	.word	0x000000ff
        /*0188*/ 	.word	0x000000f0
        /*018c*/ 	.short	0x0100
        /*018e*/ 	.byte	0x08
	.zero		1


	//   ....[18]....
        /*0190*/ 	.word	0x00000370
        /*0194*/ 	.word	0x000000ff
        /*0198*/ 	.word	0x00000048
        /*019c*/ 	.short	0x0100
        /*019e*/ 	.byte	0x08
	.zero		1


	//   ....[19]....
        /*01a0*/ 	.word	0x00000380
        /*01a4*/ 	.word	0x000000ff
        /*01a8*/ 	.word	0x000000f8
        /*01ac*/ 	.short	0x0100
        /*01ae*/ 	.byte	0x08
	.zero		1


	//   ....[20]....
        /*01b0*/ 	.word	0x00000390
        /*01b4*/ 	.word	0x000000ff
        /*01b8*/ 	.word	0x00000050
        /*01bc*/ 	.short	0x0100
        /*01be*/ 	.byte	0x08
	.zero		1


	//   ....[21]....
        /*01c0*/ 	.word	0x000003a0
        /*01c4*/ 	.word	0x000000ff
        /*01c8*/ 	.word	0x00000100
        /*01cc*/ 	.short	0x0100
        /*01ce*/ 	.byte	0x08
	.zero		1


	//   ....[22]....
        /*01d0*/ 	.word	0x000003b0
        /*01d4*/ 	.word	0x000000ff
        /*01d8*/ 	.word	0x00000058
        /*01dc*/ 	.short	0x0100
        /*01de*/ 	.byte	0x08
	.zero		1


	//   ....[23]....
        /*01e0*/ 	.word	0x000003c0
        /*01e4*/ 	.word	0x000000ff
        /*01e8*/ 	.word	0x00000108
        /*01ec*/ 	.short	0x0100
        /*01ee*/ 	.byte	0x08
	.zero		1


	//   ....[24]....
        /*01f0*/ 	.word	0x000003d0
        /*01f4*/ 	.word	0x000000ff
        /*01f8*/ 	.word	0x00000060
        /*01fc*/ 	.short	0x0100
        /*01fe*/ 	.byte	0x08
	.zero		1


	//   ....[25]....
        /*0200*/ 	.word	0x000003e0
        /*0204*/ 	.word	0x000000ff
        /*0208*/ 	.word	0x00000110
        /*020c*/ 	.short	0x0100
        /*020e*/ 	.byte	0x08
	.zero		1


	//   ....[26]....
        /*0210*/ 	.word	0x000003f0
        /*0214*/ 	.word	0x000000ff
        /*0218*/ 	.word	0x00000068
        /*021c*/ 	.short	0x0100
        /*021e*/ 	.byte	0x08
	.zero		1


	//   ....[27]....
        /*0220*/ 	.word	0x00000400
        /*0224*/ 	.word	0x000000ff
        /*0228*/ 	.word	0x00000118
        /*022c*/ 	.short	0x0100
        /*022e*/ 	.byte	0x08
	.zero		1


	//   ....[28]....
        /*0230*/ 	.word	0x00000410
        /*0234*/ 	.word	0x000000ff
        /*0238*/ 	.word	0x00000070
        /*023c*/ 	.short	0x0100
        /*023e*/ 	.byte	0x08
	.zero		1


	//   ....[29]....
        /*0240*/ 	.word	0x00000420
        /*0244*/ 	.word	0x000000ff
        /*0248*/ 	.word	0x00000120
        /*024c*/ 	.short	0x0100
        /*024e*/ 	.byte	0x08
	.zero		1


	//   ....[30]....
        /*0250*/ 	.word	0x00000430
        /*0254*/ 	.word	0x000000ff
        /*0258*/ 	.word	0x00000078
        /*025c*/ 	.short	0x0100
        /*025e*/ 	.byte	0x08
	.zero		1


	//   ....[31]....
        /*0260*/ 	.word	0x00000440
        /*0264*/ 	.word	0x000000ff
        /*0268*/ 	.word	0x00000128
        /*026c*/ 	.short	0x0100
        /*026e*/ 	.byte	0x08
	.zero		1


	//   ....[32]....
        /*0270*/ 	.word	0x00000450
        /*0274*/ 	.word	0x000000ff
        /*0278*/ 	.word	0x00000080
        /*027c*/ 	.short	0x0100
        /*027e*/ 	.byte	0x08
	.zero		1


	//   ....[33]....
        /*0280*/ 	.word	0x00000460
        /*0284*/ 	.word	0x000000ff
        /*0288*/ 	.word	0x00000130
        /*028c*/ 	.short	0x0100
        /*028e*/ 	.byte	0x08
	.zero		1


	//   ....[34]....
        /*0290*/ 	.word	0x00000470
        /*0294*/ 	.word	0x000000ff
        /*0298*/ 	.word	0x00000088
        /*029c*/ 	.short	0x0100
        /*029e*/ 	.byte	0x08
	.zero		1


	//   ....[35]....
        /*02a0*/ 	.word	0x00000480
        /*02a4*/ 	.word	0x000000ff
        /*02a8*/ 	.word	0x00000138
        /*02ac*/ 	.short	0x0100
        /*02ae*/ 	.byte	0x08
	.zero		1


	//   ....[36]....
        /*02b0*/ 	.word	0x00000490
        /*02b4*/ 	.word	0x000000ff
        /*02b8*/ 	.word	0x00000090
        /*02bc*/ 	.short	0x0100
        /*02be*/ 	.byte	0x08
	.zero		1


	//   ....[37]....
        /*02c0*/ 	.word	0x000004a0
        /*02c4*/ 	.word	0x000000ff
        /*02c8*/ 	.word	0x00000140
        /*02cc*/ 	.short	0x0100
        /*02ce*/ 	.byte	0x08
	.zero		1


	//   ....[38]....
        /*02d0*/ 	.word	0x000004b0
        /*02d4*/ 	.word	0x000000ff
        /*02d8*/ 	.word	0x00000098
        /*02dc*/ 	.short	0x0100
        /*02de*/ 	.byte	0x08
	.zero		1


	//   ....[39]....
        /*02e0*/ 	.word	0x000004c0
        /*02e4*/ 	.word	0x000000ff
        /*02e8*/ 	.word	0x00000148
        /*02ec*/ 	.short	0x0100
        /*02ee*/ 	.byte	0x08
	.zero		1


	//   ....[40]....
        /*02f0*/ 	.word	0x000004d0
        /*02f4*/ 	.word	0x000000ff
        /*02f8*/ 	.word	0x000000a0
        /*02fc*/ 	.short	0x0100
        /*02fe*/ 	.byte	0x08
	.zero		1


	//   ....[41]....
        /*0300*/ 	.word	0x000004e0
        /*0304*/ 	.word	0x000000ff
        /*0308*/ 	.word	0x00000150
        /*030c*/ 	.short	0x0100
        /*030e*/ 	.byte	0x08
	.zero		1


	//   ....[42]....
        /*0310*/ 	.word	0x000004f0
        /*0314*/ 	.word	0x000000ff
        /*0318*/ 	.word	0x000000a8
        /*031c*/ 	.short	0x0100
        /*031e*/ 	.byte	0x08
	.zero		1


	//   ....[43]....
        /*0320*/ 	.word	0x00000500
        /*0324*/ 	.word	0x000000ff
        /*0328*/ 	.word	0x00000158
        /*032c*/ 	.short	0x0100
        /*032e*/ 	.byte	0x08
	.zero		1


	//   ....[44]....
        /*0330*/ 	.word	0x00000790
        /*0334*/ 	.word	0x000000ff
        /*0338*/ 	.word	0x00000170
        /*033c*/ 	.short	0x0100
        /*033e*/ 	.byte	0x06
	.zero		1


	//   ....[45]....
        /*0340*/ 	.word	0x000007f0
        /*0344*/ 	.word	0x000000ff
        /*0348*/ 	.word	0x00000178
        /*034c*/ 	.short	0x0100
        /*034e*/ 	.byte	0x06
	.zero		1


	//   ....[46]....
        /*0350*/ 	.word	0x00001760
        /*0354*/ 	.word	0x000000ff
        /*0358*/ 	.word	0x00000000
        /*035c*/ 	.short	0x010a
        /*035e*/ 	.byte	0x07
	.zero		1


	//   ....[47]....
        /*0360*/ 	.word	0x000017c0
        /*0364*/ 	.word	0x000000ff
        /*0368*/ 	.word	0x00000000
        /*036c*/ 	.short	0x010a
        /*036e*/ 	.byte	0x07
	.zero		1


	//   ....[48]....
        /*0370*/ 	.word	0x000020d0
        /*0374*/ 	.word	0x000000ff
        /*0378*/ 	.word	0x00000000
        /*037c*/ 	.short	0x010a
        /*037e*/ 	.byte	0x0c
	.zero		1


	//   ....[49]....
        /*0380*/ 	.word	0x00002110
        /*0384*/ 	.word	0x000000ff
        /*0388*/ 	.word	0x00000000
        /*038c*/ 	.short	0x010a
        /*038e*/ 	.byte	0x0c
	.zero		1


	//   ....[50]....
        /*0390*/ 	.word	0x00002730
        /*0394*/ 	.word	0x000000ff
        /*0398*/ 	.word	0x00000000
        /*039c*/ 	.short	0x0101
        /*039e*/ 	.byte	0x08
	.zero		1


	//   ....[51]....
        /*03a0*/ 	.word	0x00002d80
        /*03a4*/ 	.word	0x000000ff
        /*03a8*/ 	.word	0x00000000
        /*03ac*/ 	.short	0x0101
        /*03ae*/ 	.byte	0x08
	.zero		1


	//   ....[52]....
        /*03b0*/ 	.word	0x00008890
        /*03b4*/ 	.word	0x00000013
        /*03b8*/ 	.word	0x000000b0
        /*03bc*/ 	.short	0x010a
        /*03be*/ 	.byte	0x3f
	.zero		1


	//   ....[53]....
        /*03c0*/ 	.word	0x00008c30
        /*03c4*/ 	.word	0x00000008
        /*03c8*/ 	.word	0x00000178
        /*03cc*/ 	.short	0x0101
        /*03ce*/ 	.byte	0x3f
	.zero		1


	//   ....[54]....
        /*03d0*/ 	.word	0x00009340
        /*03d4*/ 	.word	0x00000006
        /*03d8*/ 	.word	0x00000000
        /*03dc*/ 	.short	0x010a
        /*03de*/ 	.byte	0x3f
	.zero		1


	//   ....[55]....
        /*03e0*/ 	.word	0x000093c0
        /*03e4*/ 	.word	0x00000007
        /*03e8*/ 	.word	0x00000000
        /*03ec*/ 	.short	0x010a
        /*03ee*/ 	.byte	0x3f
	.zero		1


	//   ....[56]....
        /*03f0*/ 	.word	0x00009450
        /*03f4*/ 	.word	0x00000006
        /*03f8*/ 	.word	0x00000000
        /*03fc*/ 	.short	0x010a
        /*03fe*/ 	.byte	0x3f
	.zero		1


	//   ....[57]....
        /*0400*/ 	.word	0x000094e0
        /*0404*/ 	.word	0x00000009
        /*0408*/ 	.word	0x00000000
        /*040c*/ 	.short	0x010a
        /*040e*/ 	.byte	0x3f
	.zero		1


	//   ....[58]....
        /*0410*/ 	.word	0x00009570
        /*0414*/ 	.word	0x00000006
        /*0418*/ 	.word	0x00000000
        /*041c*/ 	.short	0x010a
        /*041e*/ 	.byte	0x3f
	.zero		1


	//   ....[59]....
        /*0420*/ 	.word	0x00009600
        /*0424*/ 	.word	0x00000009
        /*0428*/ 	.word	0x00000000
        /*042c*/ 	.short	0x010a
        /*042e*/ 	.byte	0x3f
	.zero		1


	//   ....[60]....
        /*0430*/ 	.word	0x00009690
        /*0434*/ 	.word	0x00000006
        /*0438*/ 	.word	0x00000000
        /*043c*/ 	.short	0x010a
        /*043e*/ 	.byte	0x3f
	.zero		1


	//   ....[61]....
        /*0440*/ 	.word	0x00009720
        /*0444*/ 	.word	0x00000009
        /*0448*/ 	.word	0x00000000
        /*044c*/ 	.short	0x010a
        /*044e*/ 	.byte	0x3f
	.zero		1


	//   ....[62]....
        /*0450*/ 	.word	0x000097b0
        /*0454*/ 	.word	0x00000006
        /*0458*/ 	.word	0x00000000
        /*045c*/ 	.short	0x010a
        /*045e*/ 	.byte	0x3f
	.zero		1


	//   ....[63]....
        /*0460*/ 	.word	0x00009840
        /*0464*/ 	.word	0x00000009
        /*0468*/ 	.word	0x00000000
        /*046c*/ 	.short	0x010a
        /*046e*/ 	.byte	0x3f
	.zero		1


	//   ....[64]....
        /*0470*/ 	.word	0x000098d0
        /*0474*/ 	.word	0x00000006
        /*0478*/ 	.word	0x00000000
        /*047c*/ 	.short	0x010a
        /*047e*/ 	.byte	0x3f
	.zero		1


	//   ....[65]....
        /*0480*/ 	.word	0x00009960
        /*0484*/ 	.word	0x00000009
        /*0488*/ 	.word	0x00000000
        /*048c*/ 	.short	0x010a
        /*048e*/ 	.byte	0x3f
	.zero		1


	//   ....[66]....
        /*0490*/ 	.word	0x000099f0
        /*0494*/ 	.word	0x00000006
        /*0498*/ 	.word	0x00000000
        /*049c*/ 	.short	0x010a
        /*049e*/ 	.byte	0x3f
	.zero		1


	//   ....[67]....
        /*04a0*/ 	.word	0x00009a80
        /*04a4*/ 	.word	0x00000009
        /*04a8*/ 	.word	0x00000000
        /*04ac*/ 	.short	0x010a
        /*04ae*/ 	.byte	0x3f
	.zero		1


	//   ....[68]....
        /*04b0*/ 	.word	0x00009b10
        /*04b4*/ 	.word	0x00000006
        /*04b8*/ 	.word	0x00000000
        /*04bc*/ 	.short	0x010a
        /*04be*/ 	.byte	0x3f
	.zero		1


	//   ....[69]....
        /*04c0*/ 	.word	0x00009ba0
        /*04c4*/ 	.word	0x00000009
        /*04c8*/ 	.word	0x00000000
        /*04cc*/ 	.short	0x010a
        /*04ce*/ 	.byte	0x3f
	.zero		1


	//   ....[70]....
        /*04d0*/ 	.word	0x00009c30
        /*04d4*/ 	.word	0x00000006
        /*04d8*/ 	.word	0x00000000
        /*04dc*/ 	.short	0x010a
        /*04de*/ 	.byte	0x3f
	.zero		1


	//   ....[71]....
        /*04e0*/ 	.word	0x00009cc0
        /*04e4*/ 	.word	0x00000009
        /*04e8*/ 	.word	0x00000000
        /*04ec*/ 	.short	0x010a
        /*04ee*/ 	.byte	0x3f
	.zero		1


	//   ....[72]....
        /*04f0*/ 	.word	0x00009d50
        /*04f4*/ 	.word	0x00000006
        /*04f8*/ 	.word	0x00000000
        /*04fc*/ 	.short	0x010a
        /*04fe*/ 	.byte	0x3f
	.zero		1


	//   ....[73]....
        /*0500*/ 	.word	0x00009de0
        /*0504*/ 	.word	0x00000009
        /*0508*/ 	.word	0x00000000
        /*050c*/ 	.short	0x010a
        /*050e*/ 	.byte	0x3f
	.zero		1


	//   ....[74]....
        /*0510*/ 	.word	0x00009e70
        /*0514*/ 	.word	0x00000006
        /*0518*/ 	.word	0x00000000
        /*051c*/ 	.short	0x010a
        /*051e*/ 	.byte	0x3f
	.zero		1


	//   ....[75]....
        /*0520*/ 	.word	0x00009f00
        /*0524*/ 	.word	0x00000003
        /*0528*/ 	.word	0x00000000
        /*052c*/ 	.short	0x010a
        /*052e*/ 	.byte	0x3f
	.zero		1


	//   ....[76]....
        /*0530*/ 	.word	0x00009f70
        /*0534*/ 	.word	0x0000000b
        /*0538*/ 	.word	0x00000000
        /*053c*/ 	.short	0x010a
        /*053e*/ 	.byte	0x3f
	.zero		1


	//   ....[77]....
        /*0540*/ 	.word	0x00009fd0
        /*0544*/ 	.word	0x0000000c
        /*0548*/ 	.word	0x00000000
        /*054c*/ 	.short	0x010a
        /*054e*/ 	.byte	0x3f
	.zero		1


	//   ....[78]....
        /*0550*/ 	.word	0x0000a0a0
        /*0554*/ 	.word	0x00000013
        /*0558*/ 	.word	0x000000b0
        /*055c*/ 	.short	0x010a
        /*055e*/ 	.byte	0x3f
	.zero		1


	//   ....[79]....
        /*0560*/ 	.word	0x0000a180
        /*0564*/ 	.word	0x00000006
        /*0568*/ 	.word	0x00000000
        /*056c*/ 	.short	0x010a
        /*056e*/ 	.byte	0x3f
	.zero		1


	//   ....[80]....
        /*0570*/ 	.word	0x0000a1d0
        /*0574*/ 	.word	0x00000007
        /*0578*/ 	.word	0x00000000
        /*057c*/ 	.short	0x010a
        /*057e*/ 	.byte	0x3f
	.zero		1


	//   ....[81]....
        /*0580*/ 	.word	0x0000a220
        /*0584*/ 	.word	0x00000006
        /*0588*/ 	.word	0x00000000
        /*058c*/ 	.short	0x010a
        /*058e*/ 	.byte	0x3f
	.zero		1


	//   ....[82]....
        /*0590*/ 	.word	0x0000a270
        /*0594*/ 	.word	0x00000009
        /*0598*/ 	.word	0x00000000
        /*059c*/ 	.short	0x010a
        /*059e*/ 	.byte	0x3f
	.zero		1


	//   ....[83]....
        /*05a0*/ 	.word	0x0000a2c0
        /*05a4*/ 	.word	0x00000006
        /*05a8*/ 	.word	0x00000000
        /*05ac*/ 	.short	0x010a
        /*05ae*/ 	.byte	0x3f
	.zero		1


	//   ....[84]....
        /*05b0*/ 	.word	0x0000a310
        /*05b4*/ 	.word	0x00000009
        /*05b8*/ 	.word	0x00000000
        /*05bc*/ 	.short	0x010a
        /*05be*/ 	.byte	0x3f
	.zero		1


	//   ....[85]....
        /*05c0*/ 	.word	0x0000a360
        /*05c4*/ 	.word	0x00000006
        /*05c8*/ 	.word	0x00000000
        /*05cc*/ 	.short	0x010a
        /*05ce*/ 	.byte	0x3f
	.zero		1


	//   ....[86]....
        /*05d0*/ 	.word	0x0000a3b0
        /*05d4*/ 	.word	0x00000009
        /*05d8*/ 	.word	0x00000000
        /*05dc*/ 	.short	0x010a
        /*05de*/ 	.byte	0x3f
	.zero		1


	//   ....[87]....
        /*05e0*/ 	.word	0x0000a400
        /*05e4*/ 	.word	0x00000006
        /*05e8*/ 	.word	0x00000000
        /*05ec*/ 	.short	0x010a
        /*05ee*/ 	.byte	0x3f
	.zero		1


	//   ....[88]....
        /*05f0*/ 	.word	0x0000a450
        /*05f4*/ 	.word	0x00000009
        /*05f8*/ 	.word	0x00000000
        /*05fc*/ 	.short	0x010a
        /*05fe*/ 	.byte	0x3f
	.zero		1


	//   ....[89]....
        /*0600*/ 	.word	0x0000a4a0
        /*0604*/ 	.word	0x00000006
        /*0608*/ 	.word	0x00000000
        /*060c*/ 	.short	0x010a
        /*060e*/ 	.byte	0x3f
	.zero		1


	//   ....[90]....
        /*0610*/ 	.word	0x0000a4f0
        /*0614*/ 	.word	0x00000009
        /*0618*/ 	.word	0x00000000
        /*061c*/ 	.short	0x010a
        /*061e*/ 	.byte	0x3f
	.zero		1


	//   ....[91]....
        /*0620*/ 	.word	0x0000a540
        /*0624*/ 	.word	0x00000006
        /*0628*/ 	.word	0x00000000
        /*062c*/ 	.short	0x010a
        /*062e*/ 	.byte	0x3f
	.zero		1


	//   ....[92]....
        /*0630*/ 	.word	0x0000a590
        /*0634*/ 	.word	0x00000009
        /*0638*/ 	.word	0x00000000
        /*063c*/ 	.short	0x010a
        /*063e*/ 	.byte	0x3f
	.zero		1


	//   ....[93]....
        /*0640*/ 	.word	0x0000a5e0
        /*0644*/ 	.word	0x00000006
        /*0648*/ 	.word	0x00000000
        /*064c*/ 	.short	0x010a
        /*064e*/ 	.byte	0x3f
	.zero		1


	//   ....[94]....
        /*0650*/ 	.word	0x0000a630
        /*0654*/ 	.word	0x00000009
        /*0658*/ 	.word	0x00000000
        /*065c*/ 	.short	0x010a
        /*065e*/ 	.byte	0x3f
	.zero		1


	//   ....[95]....
        /*0660*/ 	.word	0x0000a680
        /*0664*/ 	.word	0x00000006
        /*0668*/ 	.word	0x00000000
        /*066c*/ 	.short	0x010a
        /*066e*/ 	.byte	0x3f
	.zero		1


	//   ....[96]....
        /*0670*/ 	.word	0x0000a6d0
        /*0674*/ 	.word	0x00000009
        /*0678*/ 	.word	0x00000000
        /*067c*/ 	.short	0x010a
        /*067e*/ 	.byte	0x3f
	.zero		1


	//   ....[97]....
        /*0680*/ 	.word	0x0000a720
        /*0684*/ 	.word	0x00000006
        /*0688*/ 	.word	0x00000000
        /*068c*/ 	.short	0x010a
        /*068e*/ 	.byte	0x3f
	.zero		1


	//   ....[98]....
        /*0690*/ 	.word	0x0000a770
        /*0694*/ 	.word	0x00000009
        /*0698*/ 	.word	0x00000000
        /*069c*/ 	.short	0x010a
        /*069e*/ 	.byte	0x3f
	.zero		1


	//   ....[99]....
        /*06a0*/ 	.word	0x0000a7c0
        /*06a4*/ 	.word	0x00000006
        /*06a8*/ 	.word	0x00000000
        /*06ac*/ 	.short	0x010a
        /*06ae*/ 	.byte	0x3f
	.zero		1


	//----- nvinfo : EIATTR_NUM_MBARRIERS
	.align		4
.L_28:
        /*06b0*/ 	.byte	0x03, 0x38
        /*06b2*/ 	.short	0x002e


	//----- nvinfo : EIATTR_EXIT_INSTR_OFFSETS
	.align		4
        /*06b4*/ 	.byte	0x04, 0x1c
        /*06b6*/ 	.short	(.L_30 - .L_29)


	//   ....[0]....
.L_29:
        /*06b8*/ 	.word	0x00000840


	//   ....[1]....
        /*06bc*/ 	.word	0x00001100


	//   ....[2]....
        /*06c0*/ 	.word	0x00007f00


	//   ....[3]....
        /*06c4*/ 	.word	0x00008530


	//   ....[4]....
        /*06c8*/ 	.word	0x00009f50


	//----- nvinfo : EIATTR_MAX_THREADS
	.align		4
.L_30:
        /*06cc*/ 	.byte	0x04, 0x05
        /*06ce*/ 	.short	(.L_32 - .L_31)
.L_31:
        /*06d0*/ 	.word	0x00000180
        /*06d4*/ 	.word	0x00000001
        /*06d8*/ 	.word	0x00000001


	//----- nvinfo : EIATTR_CRS_STACK_SIZE
	.align		4
.L_32:
        /*06dc*/ 	.byte	0x04, 0x1e
        /*06de*/ 	.short	(.L_34 - .L_33)
.L_33:
        /*06e0*/ 	.word	0x00000000


	//----- nvinfo : EIATTR_CBANK_PARAM_SIZE
	.align		4
.L_34:
        /*06e4*/ 	.byte	0x03, 0x19
        /*06e6*/ 	.short	0x0470


	//----- nvinfo : EIATTR_PARAM_CBANK
	.align		4
        /*06e8*/ 	.byte	0x04, 0x0a
        /*06ea*/ 	.short	(.L_36 - .L_35)
	.align		4
.L_35:
        /*06ec*/ 	.word	index@(.nv.constant0._ZN7cutlass13device_kernelINS_4gemm6kernel13GemmUniversalIN4cute5tupleIJiiiiEEENS1_10collective13CollectiveMmaINS1_37MainloopSm90TmaGmmaWarpSpecializedFP8ILi22ENS5_IJNS4_1CILi1EEESB_SB_EEENS1_35KernelTmaWarpSpecializedCooperativeEEENS5_IJNSA_ILi256EEENSA_ILi64EEENSA_ILi32EEEEEENS_12float_e5m2_tENS5_IJlSB_lEEESJ_SK_NS4_8TiledMMAINS4_8MMA_AtomIJNS4_4SM904GMMA30MMA_64x64x32_F32E5M2E5M2_SS_TNILNSO_7ScaleInE1ELSQ_1EEEEEENS4_6LayoutINS5_IJNSA_ILi2EEESB_SB_EEENS5_IJSB_NSA_ILi0EEESW_EEEEENS5_IJNS4_10UnderscoreESZ_SZ_EEEEENS4_13SM90_TMA_LOADENS4_14ComposedLayoutINS4_7SwizzleILi1ELi4ELi3EEENS4_18smem_ptr_flag_bitsILi8EEENST_INS5_IJNSA_ILi8EEESH_EEENS5_IJSH_SB_EEEEEEEvNS4_8identityES12_S1C_vS1D_EENS_8epilogue10collective6detail29Sm90TmaWarpSpecializedAdapterINS1G_15DefaultEpilogueISJ_SK_SK_NS1F_6thread17LinearCombinationISJ_Li1EffLNS1K_9ScaleType4KindE0ELNS_15FloatRoundStyleE2ESJ_EENS1_15EpilogueDefaultEEEEEvvEEEEvNT_6ParamsE)
        /*06f0*/ 	.short	0x0210
        /*06f2*/ 	.short	0x0470


	//----- nvinfo : EIATTR_SW_WAR
	.align		4
.L_36:
        /*06f4*/ 	.byte	0x04, 0x36
        /*06f6*/ 	.short	(.L_38 - .L_37)
.L_37:
        /*06f8*/ 	.word	0x00000008
.L_38:


//--------------------- .nv.callgraph             --------------------------
	.section	.nv.callgraph,"",@"SHT_CUDA_CALLGRAPH"
	.align	4
	.sectionentsize	8
	.align		4
        /*0000*/ 	.word	0x00000000
	.align		4
        /*0004*/ 	.word	0xffffffff
	.align		4
        /*0008*/ 	.word	0x00000000
	.align		4
        /*000c*/ 	.word	0xfffffffe
	.align		4
        /*0010*/ 	.word	0x00000000
	.align		4
        /*0014*/ 	.word	0xfffffffd
	.align		4
        /*0018*/ 	.word	0x00000000
	.align		4
        /*001c*/ 	.word	0xfffffffc


//--------------------- .nv.constant4             --------------------------
	.section	.nv.constant4,"a",@progbits
	.align	8
	.align		8
.nv.constant4:
        /*0000*/ 	.dword	_ZN40_INTERNAL_8c44f32f_4_k_cu_9c07d428_280734cuda3std3__45__cpo5beginE
	.align		8
        /*0008*/ 	.dword	_ZN40_INTERNAL_8c44f32f_4_k_cu_9c07d428_280734cuda3std3__45__cpo3endE
	.align		8
        /*0010*/ 	.dword	_ZN40_INTERNAL_8c44f32f_4_k_cu_9c07d428_280734cuda3std3__45__cpo6cbeginE
	.align		8
        /*0018*/ 	.dword	_ZN40_INTERNAL_8c44f32f_4_k_cu_9c07d428_280734cuda3std3__45__cpo4cendE
	.align		8
        /*0020*/ 	.dword	_ZN40_INTERNAL_8c44f32f_4_k_cu_9c07d428_280734cuda3std3__442_GLOBAL__N__8c44f32f_4_k_cu_9c07d428_280736ignoreE
	.align		8
        /*0028*/ 	.dword	_ZN40_INTERNAL_8c44f32f_4_k_cu_9c07d428_280734cuda3std3__419piecewise_constructE
	.align		8
        /*0030*/ 	.dword	_ZN40_INTERNAL_8c44f32f_4_k_cu_9c07d428_280734cuda3std3__48in_placeE
	.align		8
        /*0038*/ 	.dword	_ZN40_INTERNAL_8c44f32f_4_k_cu_9c07d428_280734cuda3std6ranges3__45__cpo4swapE
	.align		8
        /*0040*/ 	.dword	_ZN40_INTERNAL_8c44f32f_4_k_cu_9c07d428_280734cuda3std6ranges3__45__cpo9iter_moveE
	.align		8
        /*0048*/ 	.dword	_ZN40_INTERNAL_8c44f32f_4_k_cu_9c07d428_280734cute7productE
	.align		8
        /*0050*/ 	.dword	_ZN40_INTERNAL_8c44f32f_4_k_cu_9c07d428_280734cute1_E


//--------------------- .text._ZN7cutlass13device_kernelINS_4gemm6kernel13GemmUniversalIN4cute5tupleIJiiiiEEENS1_10collective13CollectiveMmaINS1_37MainloopSm90TmaGmmaWarpSpecializedFP8ILi22ENS5_IJNS4_1CILi1EEESB_SB_EEENS1_35KernelTmaWarpSpecializedCooperativeEEENS5_IJNSA_ILi256EEENSA_ILi64EEENSA_ILi32EEEEEENS_12float_e5m2_tENS5_IJlSB_lEEESJ_SK_NS4_8TiledMMAINS4_8MMA_AtomIJNS4_4SM904GMMA30MMA_64x64x32_F32E5M2E5M2_SS_TNILNSO_7ScaleInE1ELSQ_1EEEEEENS4_6LayoutINS5_IJNSA_ILi2EEESB_SB_EEENS5_IJSB_NSA_ILi0EEESW_EEEEENS5_IJNS4_10UnderscoreESZ_SZ_EEEEENS4_13SM90_TMA_LOADENS4_14ComposedLayoutINS4_7SwizzleILi1ELi4ELi3EEENS4_18smem_ptr_flag_bitsILi8EEENST_INS5_IJNSA_ILi8EEESH_EEENS5_IJSH_SB_EEEEEEEvNS4_8identityES12_S1C_vS1D_EENS_8epilogue10collective6detail29Sm90TmaWarpSpecializedAdapterINS1G_15DefaultEpilogueISJ_SK_SK_NS1F_6thread17LinearCombinationISJ_Li1EffLNS1K_9ScaleType4KindE0ELNS_15FloatRoundStyleE2ESJ_EENS1_15EpilogueDefaultEEEEEvvEEEEvNT_6ParamsE --------------------------
	.section	.text._ZN7cutlass13device_kernelINS_4gemm6kernel13GemmUniversalIN4cute5tupleIJiiiiEEENS1_10collective13CollectiveMmaINS1_37MainloopSm90TmaGmmaWarpSpecializedFP8ILi22ENS5_IJNS4_1CILi1EEESB_SB_EEENS1_35KernelTmaWarpSpecializedCooperativeEEENS5_IJNSA_ILi256EEENSA_ILi64EEENSA_ILi32EEEEEENS_12float_e5m2_tENS5_IJlSB_lEEESJ_SK_NS4_8TiledMMAINS4_8MMA_AtomIJNS4_4SM904GMMA30MMA_64x64x32_F32E5M2E5M2_SS_TNILNSO_7ScaleInE1ELSQ_1EEEEEENS4_6LayoutINS5_IJNSA_ILi2EEESB_SB_EEENS5_IJSB_NSA_ILi0EEESW_EEEEENS5_IJNS4_10UnderscoreESZ_SZ_EEEEENS4_13SM90_TMA_LOADENS4_14ComposedLayoutINS4_7SwizzleILi1ELi4ELi3EEENS4_18smem_ptr_flag_bitsILi8EEENST_INS5_IJNSA_ILi8EEESH_EEENS5_IJSH_SB_EEEEEEEvNS4_8identityES12_S1C_vS1D_EENS_8epilogue10collective6detail29Sm90TmaWarpSpecializedAdapterINS1G_15DefaultEpilogueISJ_SK_SK_NS1F_6thread17LinearCombinationISJ_Li1EffLNS1K_9ScaleType4KindE0ELNS_15FloatRoundStyleE2ESJ_EENS1_15EpilogueDefaultEEEEEvvEEEEvNT_6ParamsE,"ax",@progbits
	.align	128
.text._ZN7cutlass13device_kernelINS_4gemm6kernel13GemmUniversalIN4cute5tupleIJiiiiEEENS1_10collective13CollectiveMmaINS1_37MainloopSm90TmaGmmaWarpSpecializedFP8ILi22ENS5_IJNS4_1CILi1EEESB_SB_EEENS1_35KernelTmaWarpSpecializedCooperativeEEENS5_IJNSA_ILi256EEENSA_ILi64EEENSA_ILi32EEEEEENS_12float_e5m2_tENS5_IJlSB_lEEESJ_SK_NS4_8TiledMMAINS4_8MMA_AtomIJNS4_4SM904GMMA30MMA_64x64x32_F32E5M2E5M2_SS_TNILNSO_7ScaleInE1ELSQ_1EEEEEENS4_6LayoutINS5_IJNSA_ILi2EEESB_SB_EEENS5_IJSB_NSA_ILi0EEESW_EEEEENS5_IJNS4_10UnderscoreESZ_SZ_EEEEENS4_13SM90_TMA_LOADENS4_14ComposedLayoutINS4_7SwizzleILi1ELi4ELi3EEENS4_18smem_ptr_flag_bitsILi8EEENST_INS5_IJNSA_ILi8EEESH_EEENS5_IJSH_SB_EEEEEEEvNS4_8identityES12_S1C_vS1D_EENS_8epilogue10collective6detail29Sm90TmaWarpSpecializedAdapterINS1G_15DefaultEpilogueISJ_SK_SK_NS1F_6thread17LinearCombinationISJ_Li1EffLNS1K_9ScaleType4KindE0ELNS_15FloatRoundStyleE2ESJ_EENS1_15EpilogueDefaultEEEEEvvEEEEvNT_6ParamsE:
        .type           _ZN7cutlass13device_kernelINS_4gemm6kernel13GemmUniversalIN4cute5tupleIJiiiiEEENS1_10collective13CollectiveMmaINS1_37MainloopSm90TmaGmmaWarpSpecializedFP8ILi22ENS5_IJNS4_1CILi1EEESB_SB_EEENS1_35KernelTmaWarpSpecializedCooperativeEEENS5_IJNSA_ILi256EEENSA_ILi64EEENSA_ILi32EEEEEENS_12float_e5m2_tENS5_IJlSB_lEEESJ_SK_NS4_8TiledMMAINS4_8MMA_AtomIJNS4_4SM904GMMA30MMA_64x64x32_F32E5M2E5M2_SS_TNILNSO_7ScaleInE1ELSQ_1EEEEEENS4_6LayoutINS5_IJNSA_ILi2EEESB_SB_EEENS5_IJSB_NSA_ILi0EEESW_EEEEENS5_IJNS4_10UnderscoreESZ_SZ_EEEEENS4_13SM90_TMA_LOADENS4_14ComposedLayoutINS4_7SwizzleILi1ELi4ELi3EEENS4_18smem_ptr_flag_bitsILi8EEENST_INS5_IJNSA_ILi8EEESH_EEENS5_IJSH_SB_EEEEEEEvNS4_8identityES12_S1C_vS1D_EENS_8epilogue10collective6detail29Sm90TmaWarpSpecializedAdapterINS1G_15DefaultEpilogueISJ_SK_SK_NS1F_6thread17LinearCombinationISJ_Li1EffLNS1K_9ScaleType4KindE0ELNS_15FloatRoundStyleE2ESJ_EENS1_15EpilogueDefaultEEEEEvvEEEEvNT_6ParamsE,@function
        .size           _ZN7cutlass13device_kernelINS_4gemm6kernel13GemmUniversalIN4cute5tupleIJiiiiEEENS1_10collective13CollectiveMmaINS1_37MainloopSm90TmaGmmaWarpSpecializedFP8ILi22ENS5_IJNS4_1CILi1EEESB_SB_EEENS1_35KernelTmaWarpSpecializedCooperativeEEENS5_IJNSA_ILi256EEENSA_ILi64EEENSA_ILi32EEEEEENS_12float_e5m2_tENS5_IJlSB_lEEESJ_SK_NS4_8TiledMMAINS4_8MMA_AtomIJNS4_4SM904GMMA30MMA_64x64x32_F32E5M2E5M2_SS_TNILNSO_7ScaleInE1ELSQ_1EEEEEENS4_6LayoutINS5_IJNSA_ILi2EEESB_SB_EEENS5_IJSB_NSA_ILi0EEESW_EEEEENS5_IJNS4_10UnderscoreESZ_SZ_EEEEENS4_13SM90_TMA_LOADENS4_14ComposedLayoutINS4_7SwizzleILi1ELi4ELi3EEENS4_18smem_ptr_flag_bitsILi8EEENST_INS5_IJNSA_ILi8EEESH_EEENS5_IJSH_SB_EEEEEEEvNS4_8identityES12_S1C_vS1D_EENS_8epilogue10collective6detail29Sm90TmaWarpSpecializedAdapterINS1G_15DefaultEpilogueISJ_SK_SK_NS1F_6thread17LinearCombinationISJ_Li1EffLNS1K_9ScaleType4KindE0ELNS_15FloatRoundStyleE2ESJ_EENS1_15EpilogueDefaultEEEEEvvEEEEvNT_6ParamsE,(.L_x_238 - _ZN7cutlass13device_kernelINS_4gemm6kernel13GemmUniversalIN4cute5tupleIJiiiiEEENS1_10collective13CollectiveMmaINS1_37MainloopSm90TmaGmmaWarpSpecializedFP8ILi22ENS5_IJNS4_1CILi1EEESB_SB_EEENS1_35KernelTmaWarpSpecializedCooperativeEEENS5_IJNSA_ILi256EEENSA_ILi64EEENSA_ILi32EEEEEENS_12float_e5m2_tENS5_IJlSB_lEEESJ_SK_NS4_8TiledMMAINS4_8MMA_AtomIJNS4_4SM904GMMA30MMA_64x64x32_F32E5M2E5M2_SS_TNILNSO_7ScaleInE1ELSQ_1EEEEEENS4_6LayoutINS5_IJNSA_ILi2EEESB_SB_EEENS5_IJSB_NSA_ILi0EEESW_EEEEENS5_IJNS4_10UnderscoreESZ_SZ_EEEEENS4_13SM90_TMA_LOADENS4_14ComposedLayoutINS4_7SwizzleILi1ELi4ELi3EEENS4_18smem_ptr_flag_bitsILi8EEENST_INS5_IJNSA_ILi8EEESH_EEENS5_IJSH_SB_EEEEEEEvNS4_8identityES12_S1C_vS1D_EENS_8epilogue10collective6detail29Sm90TmaWarpSpecializedAdapterINS1G_15DefaultEpilogueISJ_SK_SK_NS1F_6thread17LinearCombinationISJ_Li1EffLNS1K_9ScaleType4KindE0ELNS_15FloatRoundStyleE2ESJ_EENS1_15EpilogueDefaultEEEEEvvEEEEvNT_6ParamsE)
        .other          _ZN7cutlass13device_kernelINS_4gemm6kernel13GemmUniversalIN4cute5tupleIJiiiiEEENS1_10collective13CollectiveMmaINS1_37MainloopSm90TmaGmmaWarpSpecializedFP8ILi22ENS5_IJNS4_1CILi1EEESB_SB_EEENS1_35KernelTmaWarpSpecializedCooperativeEEENS5_IJNSA_ILi256EEENSA_ILi64EEENSA_ILi32EEEEEENS_12float_e5m2_tENS5_IJlSB_lEEESJ_SK_NS4_8TiledMMAINS4_8MMA_AtomIJNS4_4SM904GMMA30MMA_64x64x32_F32E5M2E5M2_SS_TNILNSO_7ScaleInE1ELSQ_1EEEEEENS4_6LayoutINS5_IJNSA_ILi2EEESB_SB_EEENS5_IJSB_NSA_ILi0EEESW_EEEEENS5_IJNS4_10UnderscoreESZ_SZ_EEEEENS4_13SM90_TMA_LOADENS4_14ComposedLayoutINS4_7SwizzleILi1ELi4ELi3EEENS4_18smem_ptr_flag_bitsILi8EEENST_INS5_IJNSA_ILi8EEESH_EEENS5_IJSH_SB_EEEEEEEvNS4_8identityES12_S1C_vS1D_EENS_8epilogue10collective6detail29Sm90TmaWarpSpecializedAdapterINS1G_15DefaultEpilogueISJ_SK_SK_NS1F_6thread17LinearCombinationISJ_Li1EffLNS1K_9ScaleType4KindE0ELNS_15FloatRoundStyleE2ESJ_EENS1_15EpilogueDefaultEEEEEvvEEEEvNT_6ParamsE,@"STO_CUDA_ENTRY STV_DEFAULT"
_ZN7cutlass13device_kernelINS_4gemm6kernel13GemmUniversalIN4cute5tupleIJiiiiEEENS1_10collective13CollectiveMmaINS1_37MainloopSm90TmaGmmaWarpSpecializedFP8ILi22ENS5_IJNS4_1CILi1EEESB_SB_EEENS1_35KernelTmaWarpSpecializedCooperativeEEENS5_IJNSA_ILi256EEENSA_ILi64EEENSA_ILi32EEEEEENS_12float_e5m2_tENS5_IJlSB_lEEESJ_SK_NS4_8TiledMMAINS4_8MMA_AtomIJNS4_4SM904GMMA30MMA_64x64x32_F32E5M2E5M2_SS_TNILNSO_7ScaleInE1ELSQ_1EEEEEENS4_6LayoutINS5_IJNSA_ILi2EEESB_SB_EEENS5_IJSB_NSA_ILi0EEESW_EEEEENS5_IJNS4_10UnderscoreESZ_SZ_EEEEENS4_13SM90_TMA_LOADENS4_14ComposedLayoutINS4_7SwizzleILi1ELi4ELi3EEENS4_18smem_ptr_flag_bitsILi8EEENST_INS5_IJNSA_ILi8EEESH_EEENS5_IJSH_SB_EEEEEEEvNS4_8identityES12_S1C_vS1D_EENS_8epilogue10collective6detail29Sm90TmaWarpSpecializedAdapterINS1G_15DefaultEpilogueISJ_SK_SK_NS1F_6thread17LinearCombinationISJ_Li1EffLNS1K_9ScaleType4KindE0ELNS_15FloatRoundStyleE2ESJ_EENS1_15EpilogueDefaultEEEEEvvEEEEvNT_6ParamsE:
[----:B------:R-:W-:Y:S01]  /*0000*/  LDC R1, c[0x0][0x28] ;  /* 0x00000a00ff017b82 */ /* 0x000fe20000000800 */
[----:B------:R-:W0:Y:S01]  /*0010*/  S2R R0, SR_TID.X ;  /* 0x0000000000007919 */ /* 0x000e220000002100 */
[----:B------:R-:W-:Y:S01]  /*0020*/  ELECT P0, URZ, PT ;  /* 0x00000000003f782f */ /* 0x000fe20003800000 */
[----:B------:R-:W-:Y:S01]  /*0030*/  BSSY B0, `(.L_x_0) ;  /* 0x000000f000007945 */ /* 0x000fe20003800000 */
[--C-:B0-----:R-:W-:Y:S02]  /*0040*/  SHF.R.U32.HI R2, RZ, 0x5, R0.reuse ;  /* 0x00000005ff027819 */ /* 0x101fe40000011600 */
[----:B------:R-:W-:-:S03]  /*0050*/  SHF.R.U32.HI R3, RZ, 0x7, R0 ;  /* 0x00000007ff037819 */ /* 0x000fc60000011600 */
[----:B------:R-:W0:Y:S04]  /*0060*/  SHFL.IDX PT, R5, R2, RZ, 0x1f ;  /* 0x00001fff02057589 */ /* 0x000e2800000e0000 */
[----:B------:R1:W2:Y:S01]  /*0070*/  SHFL.IDX PT, R6, R3, RZ, 0x1f ;  /* 0x00001fff03067589 */ /* 0x0002a200000e0000 */
[----:B0-----:R-:W-:-:S13]  /*0080*/  ISETP.NE.OR P0, PT, R5, RZ, !P0 ;  /* 0x000000ff0500720c */ /* 0x001fda0004705670 */
[----:B-12---:R-:W-:Y:S05]  /*0090*/  @P0 BRA `(.L_x_1) ;  /* 0x0000000000200947 */ /* 0x006fea0003800000 */
[----:B------:R-:W-:Y:S02]  /*00a0*/  ULDC.64 UR4, c[0x0][0x198] ;  /* 0x0000660000047ab9 */ /* 0x000fe40000000a00 */
[----:B------:R-:W-:Y:S02]  /*00b0*/  UIADD3 UR6, UP0, UR4, 0xf0, URZ ;  /* 0x000000f004067890 */ /* 0x000fe4000ff1e03f */
[----:B------:R-:W-:Y:S02]  /*00c0*/  UIADD3 UR4, UP1, UR4, 0x1f0, URZ ;  /* 0x000001f004047890 */ /* 0x000fe4000ff3e03f */
[----:B------:R-:W-:Y:S02]  /*00d0*/  UIADD3.X UR7, URZ, UR5, URZ, UP0, !UPT ;  /* 0x000000053f077290 */ /* 0x000fe400087fe43f */
[----:B------:R-:W-:-:S07]  /*00e0*/  UIADD3.X UR5, URZ, UR5, URZ, UP1, !UPT ;  /* 0x000000053f057290 */ /* 0x000fce0008ffe43f */
[----:B------:R0:W-:Y:S02]  /*00f0*/  UTMACCTL.PF [UR6] ;  /* 0x00000000060079b9 */ /* 0x0001e40008040000 */
[----:B------:R0:W-:Y:S02]  /*0100*/  UTMACCTL.PF [UR4] ;  /* 0x00000000040079b9 */ /* 0x0001e40008040000 */
[----:B0-----:R-:W-:Y:S01]  /*0110*/  NOP ;  /* 0x0000000000007918 */ /* 0x001fe20000000000 */
.L_x_1:
[----:B------:R-:W-:Y:S05]  /*0120*/  BSYNC B0 ;  /* 0x0000000000007941 */ /* 0x000fea0003800000 */
.L_x_0:
[----:B------:R-:W0:Y:S02]  /*0130*/  SHFL.IDX PT, R3, R2, RZ, 0x1f ;  /* 0x00001fff02037589 */ /* 0x000e2400000e0000 */
[----:B0-----:R-:W-:-:S13]  /*0140*/  ISETP.NE.AND P0, PT, R3, RZ, PT ;  /* 0x000000ff0300720c */ /* 0x001fda0003f05270 */
[----:B------:R-:W-:Y:S05]  /*0150*/  @P0 BRA `(.L_x_2) ;  /* 0x0000000000f40947 */ /* 0x000fea0003800000 */
[----:B------:R-:W-:Y:S01]  /*0160*/  ELECT P0, URZ, PT ;  /* 0x00000000003f782f */ /* 0x000fe20003800000 */
[----:B------:R-:W-:-:S12]  /*0170*/  BSSY B0, `(.L_x_2) ;  /* 0x000003b000007945 */ /* 0x000fd80003800000 */
[----:B------:R-:W-:Y:S05]  /*0180*/  @!P0 BRA `(.L_x_3) ;  /* 0x0000000000e48947 */ /* 0x000fea0003800000 */
[----:B------:R-:W0:Y:S01]  /*0190*/  S2UR UR8, SR_CgaCtaId ;  /* 0x00000000000879c3 */ /* 0x000e220000008800 */
[----:B------:R-:W-:Y:S01]  /*01a0*/  UMOV UR4, 0x400 ;  /* 0x0000040000047882 */ /* 0x000fe20000000000 */
[----:B------:R-:W-:Y:S01]  /*01b0*/  UMOV UR5, 0x1 ;  /* 0x0000000100057882 */ /* 0x000fe20000000000 */
[----:B------:R-:W-:Y:S02]  /*01c0*/  UMOV UR6, 0x100 ;  /* 0x0000010000067882 */ /* 0x000fe40000000000 */
[----:B------:R-:W-:-:S04]  /*01d0*/  UIADD3 UR6, -UR6, 0x100000, URZ ;  /* 0x0010000006067890 */ /* 0x000fc8000fffe13f */
[----:B------:R-:W-:Y:S02]  /*01e0*/  USHF.L.U32 UR7, UR6, 0xb, URZ ;  /* 0x0000000b06077899 */ /* 0x000fe4000800063f */
[----:B------:R-:W-:Y:S02]  /*01f0*/  USHF.L.U32 UR6, UR6, 0x1, URZ ;  /* 0x0000000106067899 */ /* 0x000fe4000800063f */
[----:B0-----:R-:W-:Y:S02]  /*0200*/  ULEA UR8, UR8, UR4, 0x18 ;  /* 0x0000000408087291 */ /* 0x001fe4000f8ec03f */
[----:B------:R-:W-:-:S04]  /*0210*/  UIADD3 UR4, -UR5, 0x100000, URZ ;  /* 0x0010000005047890 */ /* 0x000fc8000fffe13f */
[----:B------:R-:W-:Y:S02]  /*0220*/  USHF.L.U32 UR5, UR4, 0xb, URZ ;  /* 0x0000000b04057899 */ /* 0x000fe4000800063f */
[----:B------:R-:W-:Y:S01]  /*0230*/  USHF.L.U32 UR4, UR4, 0x1, URZ ;  /* 0x0000000104047899 */ /* 0x000fe2000800063f */
[----:B------:R-:W0:Y:S11]  /*0240*/  FENCE.VIEW.ASYNC.S ;  /* 0x00000000000073c6 */ /* 0x000e360000000000 */
[----:B0-----:R0:W1:Y:S01]  /*0250*/  SYNCS.EXCH.64 URZ, [UR8], UR4 ;  /* 0x00000004083f75b2 */ /* 0x0010620008000100 */
[----:B------:R0:W2:Y:S01]  /*0260*/  SYNCS.EXCH.64 URZ, [UR8+0xb0], UR6 ;  /* 0x0000b006083f75b2 */ /* 0x0000a20008000100 */
[----:B------:R0:W3:Y:S01]  /*0270*/  SYNCS.EXCH.64 URZ, [UR8+0x8], UR4 ;  /* 0x00000804083f75b2 */ /* 0x0000e20008000100 */
[----:B------:R0:W4:Y:S01]  /*0280*/  SYNCS.EXCH.64 URZ, [UR8+0xb8], UR6 ;  /* 0x0000b806083f75b2 */ /* 0x0001220008000100 */
[----:B------:R0:W0:Y:S01]  /*0290*/  SYNCS.EXCH.64 URZ, [UR8+0x10], UR4 ;  /* 0x00001004083f75b2 */ /* 0x0000220008000100 */
        /* <DEDUP_REMOVED lines=39> */
[----:B-1234-:R-:W-:Y:S01]  /*0510*/  NOP ;  /* 0x0000000000007918 */ /* 0x01efe20000000000 */
.L_x_3:
[----:B0-----:R-:W-:Y:S05]  /*0520*/  BSYNC B0 ;  /* 0x0000000000007941 */ /* 0x001fea0003800000 */
.L_x_2:
[----:B------:R-:W0:Y:S01]  /*0530*/  SHFL.IDX PT, R2, R2, RZ, 0x1f ;  /* 0x00001fff02027589 */ /* 0x000e2200000e0000 */
[----:B------:R-:W1:Y:S01]  /*0540*/  LDC R3, c[0x0][0x65c] ;  /* 0x00019700ff037b82 */ /* 0x000e620000000800 */
[----:B------:R-:W-:Y:S02]  /*0550*/  ELECT P0, URZ, PT ;  /* 0x00000000003f782f */ /* 0x000fe40003800000 */
[----:B------:R-:W-:Y:S01]  /*0560*/  SHF.R.S32.HI R4, RZ, 0x1f, R5 ;  /* 0x0000001fff047819 */ /* 0x000fe20000011405 */
[----:B------:R-:W2:Y:S01]  /*0570*/  S2R R10, SR_CTAID.Y ;  /* 0x00000000000a7919 */ /* 0x000ea20000002600 */
[----:B------:R-:W-:Y:S01]  /*0580*/  UMOV UR4, 0x20 ;  /* 0x0000002000047882 */ /* 0x000fe20000000000 */
[C---:B------:R-:W-:Y:S01]  /*0590*/  ISETP.NE.AND P2, PT, R6.reuse, RZ, PT ;  /* 0x000000ff0600720c */ /* 0x040fe20003f45270 */
[----:B------:R-:W-:Y:S01]  /*05a0*/  VIADD R11, R6, 0xffffffff ;  /* 0xffffffff060b7836 */ /* 0x000fe20000000000 */
[----:B------:R-:W3:Y:S01]  /*05b0*/  S2R R8, SR_CTAID.X ;  /* 0x0000000000087919 */ /* 0x000ee20000002500 */
[----:B------:R-:W-:Y:S01]  /*05c0*/  LEA.HI R4, R4, R5, RZ, 0x2 ;  /* 0x0000000504047211 */ /* 0x000fe200078f10ff */
[----:B------:R-:W-:Y:S01]  /*05d0*/  NOP ;  /* 0x0000000000007918 */ /* 0x000fe20000000000 */
[----:B------:R-:W-:Y:S01]  /*05e0*/  NOP ;  /* 0x0000000000007918 */ /* 0x000fe20000000000 */
[----:B------:R-:W-:-:S02]  /*05f0*/  ISETP.GE.U32.AND P1, PT, R11, 0x2, PT ;  /* 0x000000020b00780c */ /* 0x000fc40003f26070 */
[----:B------:R-:W-:-:S05]  /*0600*/  LOP3.LUT R4, R4, 0xfffffffc, RZ, 0xc0, !PT ;  /* 0xfffffffc04047812 */ /* 0x000fca00078ec0ff */
[----:B------:R-:W-:Y:S01]  /*0610*/  IMAD.IADD R5, R5, 0x1, -R4 ;  /* 0x0000000105057824 */ /* 0x000fe200078e0a04 */
[----:B0-----:R-:W-:Y:S02]  /*0620*/  ISETP.NE.OR P0, PT, R2, RZ, !P0 ;  /* 0x000000ff0200720c */ /* 0x001fe40004705670 */
[----:B-1----:R-:W-:-:S11]  /*0630*/  ISETP.NE.AND P3, PT, R3, 0x1, PT ;  /* 0x000000010300780c */ /* 0x002fd60003f65270 */
[----:B------:R-:W-:Y:S01]  /*0640*/  VOTEU.ALL UP0, P0 ;  /* 0x00000000003f7886 */ /* 0x000fe20000000000 */
[----:B------:R-:W-:Y:S01]  /*0650*/  VOTEU.ALL UP1, P0 ;  /* 0x00000000003f7886 */ /* 0x000fe20000020000 */
[----:B------:R-:W3:Y:S01]  /*0660*/  @P3 LDC R9, c[0x0][0x10] ;  /* 0x00000400ff093b82 */ /* 0x000ee20000000800 */
[----:B--2---:R-:W-:Y:S02]  /*0670*/  @P3 IMAD.MOV.U32 R2, RZ, RZ, R10 ;  /* 0x000000ffff023224 */ /* 0x004fe400078e000a */
[----:B------:R-:W-:Y:S01]  /*0680*/  @!UP0 UMOV UR6, 0x400 ;  /* 0x0000040000068882 */ /* 0x000fe20000000000 */
[----:B------:R-:W-:-:S04]  /*0690*/  @!UP0 UIADD3 UR4, -UR4, 0x100000, URZ ;  /* 0x0010000004048890 */ /* 0x000fc8000fffe13f */
[----:B------:R-:W-:Y:S02]  /*06a0*/  @!UP0 USHF.L.U32 UR5, UR4, 0xb, URZ ;  /* 0x0000000b04058899 */ /* 0x000fe4000800063f */
[----:B------:R-:W-:Y:S01]  /*06b0*/  @!UP0 USHF.L.U32 UR4, UR4, 0x1, URZ ;  /* 0x0000000104048899 */ /* 0x000fe2000800063f */
[----:B------:R-:W-:Y:S02]  /*06c0*/  @P3 IMAD.MOV.U32 R3, RZ, RZ, RZ ;  /* 0x000000ffff033224 */ /* 0x000fe400078e00ff */
[----:B------:R-:W-:Y:S01]  /*06d0*/  @P3 IMAD.MOV.U32 R13, RZ, RZ, RZ ;  /* 0x000000ffff0d3224 */ /* 0x000fe200078e00ff */
[----:B------:R-:W0:Y:S08]  /*06e0*/  @!UP0 S2UR UR7, SR_CgaCtaId ;  /* 0x00000000000789c3 */ /* 0x000e300000008800 */
[----:B------:R-:W1:Y:S01]  /*06f0*/  @!P3 LDC R7, c[0x0][0xc] ;  /* 0x00000300ff07bb82 */ /* 0x000e620000000800 */
[----:B---3--:R-:W-:-:S04]  /*0700*/  @P3 IMAD.WIDE.U32 R2, R8, R9, R2 ;  /* 0x0000000908023225 */ /* 0x008fc800078e0002 */
[----:B------:R-:W-:Y:S02]  /*0710*/  IMAD.MOV.U32 R9, RZ, RZ, RZ ;  /* 0x000000ffff097224 */ /* 0x000fe400078e00ff */
[----:B------:R-:W-:Y:S01]  /*0720*/  @P3 IMAD.IADD R3, R3, 0x1, R13 ;  /* 0x0000000103033824 */ /* 0x000fe200078e020d */
[----:B0-----:R-:W-:Y:S01]  /*0730*/  @!UP0 ULEA UR6, UR7, UR6, 0x18 ;  /* 0x0000000607068291 */ /* 0x001fe2000f8ec03f */
[----:B------:R-:W-:Y:S01]  /*0740*/  VOTEU.ALL UP0, P0 ;  /* 0x00000000003f7886 */ /* 0x000fe20000000000 */
[----:B------:R-:W-:-:S04]  /*0750*/  ISETP.NE.AND P0, PT, R5, 0x3, PT ;  /* 0x000000030500780c */ /* 0x000fc80003f05270 */
[----:B------:R-:W-:-:S04]  /*0760*/  ISETP.EQ.OR P0, PT, R5, RZ, !P0 ;  /* 0x000000ff0500720c */ /* 0x000fc80004702670 */
[----:B------:R-:W-:Y:S01]  /*0770*/  ISETP.EQ.AND P0, PT, R6, RZ, P0 ;  /* 0x000000ff0600720c */ /* 0x000fe20000702270 */
[----:B------:R-:W0:Y:S02]  /*0780*/  FENCE.VIEW.ASYNC.S ;  /* 0x00000000000073c6 */ /* 0x000e240000000000 */
[----:B0-----:R0:W2:Y:S01]  /*0790*/  @!UP0 SYNCS.EXCH.64 URZ, [UR6+0x170], UR4 ;  /* 0x00017004063f85b2 */ /* 0x0010a20008000100 */
[----:B-1----:R-:W-:Y:S01]  /*07a0*/  @!P3 IMAD.WIDE.U32 R6, R7, R10, R8 ;  /* 0x0000000a0706b225 */ /* 0x002fe200078e0008 */
[----:B------:R-:W-:-:S03]  /*07b0*/  SEL R4, RZ, 0x1, !P0 ;  /* 0x00000001ff047807 */ /* 0x000fc60004000000 */
[----:B------:R-:W-:Y:S02]  /*07c0*/  @!P3 IMAD.MOV.U32 R2, RZ, RZ, R6 ;  /* 0x000000ffff02b224 */ /* 0x000fe400078e0006 */
[----:B------:R-:W-:Y:S01]  /*07d0*/  @!P3 IMAD.MOV.U32 R3, RZ, RZ, R7 ;  /* 0x000000ffff03b224 */ /* 0x000fe200078e0007 */
[----:B------:R-:W-:Y:S01]  /*07e0*/  SEL R4, R4, 0x2, P1 ;  /* 0x0000000204047807 */ /* 0x000fe20000800000 */
[----:B------:R0:W2:Y:S01]  /*07f0*/  @!UP1 SYNCS.EXCH.64 URZ, [UR6+0x178], UR4 ;  /* 0x00017804063f95b2 */ /* 0x0000a20008000100 */
[----:B------:R-:W-:Y:S01]  /*0800*/  NOP ;  /* 0x0000000000007918 */ /* 0x000fe20000000000 */
[----:B--2---:R-:W-:Y:S06]  /*0810*/  BAR.SYNC.DEFER_BLOCKING 0x0 ;  /* 0x0000000000007b1d */ /* 0x004fec0000010000 */
[----:B------:R-:W-:Y:S05]  /*0820*/  @!P2 BRA `(.L_x_4) ;  /* 0x0000007400b8a947 */ /* 0x000fea0003800000 */
[----:B------:R-:W-:-:S13]  /*0830*/  ISETP.GT.U32.AND P0, PT, R11, 0x1, PT ;  /* 0x000000010b00780c */ /* 0x000fda0003f04070 */
[----:B0-----:R-:W-:Y:S05]  /*0840*/  @P0 EXIT ;  /* 0x000000000000094d */ /* 0x001fea0003800000 */
[----:B------:R-:W-:Y:S01]  /*0850*/  ULDC.64 UR4, c[0x0][0x650] ;  /* 0x0001940000047ab9 */ /* 0x000fe20000000a00 */
[----:B------:R-:W-:Y:S01]  /*0860*/  PRMT R12, RZ, 0x7610, R12 ;  /* 0x00007610ff0c7816 */ /* 0x000fe2000000000c */
[----:B------:R-:W-:Y:S01]  /*0870*/  IMAD.MOV.U32 R6, RZ, RZ, -0x1 ;  /* 0xffffffffff067424 */ /* 0x000fe200078e00ff */
[----:B------:R-:W-:Y:S01]  /*0880*/  ISETP.GE.U32.AND P0, PT, R2, UR4, PT ;  /* 0x0000000402007c0c */ /* 0x000fe2000bf06070 */
[----:B------:R-:W-:Y:S02]  /*0890*/  IMAD.MOV.U32 R7, RZ, RZ, -0x1 ;  /* 0xffffffffff077424 */ /* 0x000fe400078e00ff */
[----:B------:R-:W-:Y:S01]  /*08a0*/  IMAD.MOV.U32 R5, RZ, RZ, -0x1 ;  /* 0xffffffffff057424 */ /* 0x000fe200078e00ff */
[----:B------:R-:W-:-:S13]  /*08b0*/  ISETP.GE.U32.AND.EX P0, PT, R3, UR5, PT, P0 ;  /* 0x0000000503007c0c */ /* 0x000fda000bf06100 */
[----:B------:R-:W-:Y:S05]  /*08c0*/  @P0 BRA `(.L_x_5) ;  /* 0x00000004005c0947 */ /* 0x000fea0003800000 */
[----:B------:R-:W0:Y:S01]  /*08d0*/  LDC.64 R16, c[0x0][0x628] ;  /* 0x00018a00ff107b82 */ /* 0x000e220000000a00 */
[----:B------:R-:W-:Y:S02]  /*08e0*/  IMAD.MOV.U32 R6, RZ, RZ, R2 ;  /* 0x000000ffff067224 */ /* 0x000fe400078e0002 */
[----:B------:R-:W-:-:S05]  /*08f0*/  IMAD.MOV.U32 R7, RZ, RZ, R3 ;  /* 0x000000ffff077224 */ /* 0x000fca00078e0003 */
[----:B------:R-:W1:Y:S08]  /*0900*/  LDC R18, c[0x0][0x630] ;  /* 0x00018c00ff127b82 */ /* 0x000e700000000800 */
[----:B------:R-:W2:Y:S01]  /*0910*/  LDC.64 R20, c[0x0][0x620] ;  /* 0x00018800ff147b82 */ /* 0x000ea20000000a00 */
[----:B0-----:R-:W-:-:S04]  /*0920*/  ISETP.NE.U32.AND P0, PT, R16, RZ, PT ;  /* 0x000000ff1000720c */ /* 0x001fc80003f05070 */
[----:B------:R-:W-:-:S13]  /*0930*/  ISETP.NE.AND.EX P0, PT, R17, RZ, PT, P0 ;  /* 0x000000ff1100720c */ /* 0x000fda0003f05300 */
[----:B-12---:R-:W-:Y:S05]  /*0940*/  @!P0 BRA `(.L_x_6) ;  /* 0x0000000000288947 */ /* 0x006fea0003800000 */
[----:B------:R-:W0:Y:S02]  /*0950*/  LDC R5, c[0x0][0x634] ;  /* 0x00018d00ff057b82 */ /* 0x000e240000000800 */
[----:B0-----:R-:W-:-:S05]  /*0960*/  IADD3 R5, P0, R2, R5, RZ ;  /* 0x0000000502057210 */ /* 0x001fca0007f1e0ff */
[----:B------:R-:W-:-:S04]  /*0970*/  IMAD.X R11, RZ, RZ, R3, P0 ;  /* 0x000000ffff0b7224 */ /* 0x000fc800000e0603 */
[----:B------:R-:W-:-:S04]  /*0980*/  IMAD.WIDE.U32 R6, R11, R16, RZ ;  /* 0x000000100b067225 */ /* 0x000fc800078e00ff */
[----:B------:R-:W-:-:S04]  /*0990*/  IMAD.WIDE.U32 R12, P0, R5, R17, R6 ;  /* 0x00000011050c7225 */ /* 0x000fc80007800006 */
[----:B------:R-:W-:-:S04]  /*09a0*/  IMAD.WIDE.U32 R6, R5, R16, RZ ;  /* 0x0000001005067225 */ /* 0x000fc800078e00ff */
[----:B------:R-:W-:Y:S01]  /*09b0*/  IMAD.X R15, RZ, RZ, RZ, P0 ;  /* 0x000000ffff0f7224 */ /* 0x000fe200000e06ff */
[----:B------:R-:W-:Y:S01]  /*09c0*/  IADD3 RZ, P0, R7, R12, RZ ;  /* 0x0000000c07ff7210 */ /* 0x000fe20007f1e0ff */
[----:B------:R-:W-:-:S04]  /*09d0*/  IMAD.MOV.U32 R14, RZ, RZ, R13 ;  /* 0x000000ffff0e7224 */ /* 0x000fc800078e000d */
[----:B------:R-:W-:-:S08]  /*09e0*/  IMAD.WIDE.U32.X R6, R11, R17, R14, P0 ;  /* 0x000000110b067225 */ /* 0x000fd000000e040e */
.L_x_6:
[--C-:B------:R-:W-:Y:S01]  /*09f0*/  SHF.R.U64 R26, R6, R18, R7.reuse ;  /* 0x00000012061a7219 */ /* 0x100fe20000001207 */
[----:B------:R-:W0:Y:S01]  /*0a00*/  LDC.64 R22, c[0x0][0x640] ;  /* 0x00019000ff167b82 */ /* 0x000e220000000a00 */
[----:B------:R-:W-:Y:S01]  /*0a10*/  I2FP.F32.U32 R5, R8 ;  /* 0x0000000800057245 */ /* 0x000fe20000201000 */
[----:B------:R-:W-:Y:S01]  /*0a20*/  ULDC UR4, c[0x0][0x150] ;  /* 0x0000540000047ab9 */ /* 0x000fe20000000800 */
[----:B------:R-:W-:Y:S02]  /*0a30*/  SHF.R.U32.HI R6, RZ, R18, R7 ;  /* 0x00000012ff067219 */ /* 0x000fe40000011607 */
[----:B------:R-:W-:Y:S01]  /*0a40*/  IADD3 R11, P0, RZ, -R26, RZ ;  /* 0x8000001aff0b7210 */ /* 0x000fe20007f1e0ff */
[----:B------:R-:W-:Y:S01]  /*0a50*/  FMUL R5, R5, UR4 ;  /* 0x0000000405057c20 */ /* 0x000fe20008400000 */
[----:B------:R-:W-:Y:S01]  /*0a60*/  ULDC UR4, c[0x0][0x154] ;  /* 0x0000550000047ab9 */ /* 0x000fe20000000800 */
[----:B------:R-:W1:Y:S02]  /*0a70*/  LDC R14, c[0x0][0x618] ;  /* 0x00018600ff0e7b82 */ /* 0x000e640000000800 */
[----:B------:R-:W-:-:S02]  /*0a80*/  IMAD.X R13, RZ, RZ, ~R6, P0 ;  /* 0x000000ffff0d7224 */ /* 0x000fc400000e0e06 */
[----:B------:R-:W2:Y:S01]  /*0a90*/  F2I.U32.TRUNC.NTZ R5, R5 ;  /* 0x0000000500057305 */ /* 0x000ea2000020f000 */
[----:B------:R-:W-:-:S03]  /*0aa0*/  IMAD.WIDE.U32 R6, R11, R20, R2 ;  /* 0x000000140b067225 */ /* 0x000fc600078e0002 */
[----:B------:R-:W3:Y:S01]  /*0ab0*/  LDC R9, c[0x0][0x144] ;  /* 0x00005100ff097b82 */ /* 0x000ee20000000800 */
[----:B------:R-:W-:-:S04]  /*0ac0*/  IMAD R12, R13, R20, RZ ;  /* 0x000000140d0c7224 */ /* 0x000fc800078e02ff */
[----:B------:R-:W-:Y:S02]  /*0ad0*/  IMAD R11, R11, R21, R12 ;  /* 0x000000150b0b7224 */ /* 0x000fe400078e020c */
[----:B------:R-:W-:Y:S01]  /*0ae0*/  IMAD.MOV.U32 R12, RZ, RZ, 0x1 ;  /* 0x00000001ff0c7424 */ /* 0x000fe200078e00ff */
[----:B------:R-:W4:Y:S01]  /*0af0*/  LDC R18, c[0x0][0x608] ;  /* 0x00018200ff127b82 */ /* 0x000f220000000800 */
[----:B------:R-:W-:Y:S01]  /*0b00*/  IMAD.IADD R11, R7, 0x1, R11 ;  /* 0x00000001070b7824 */ /* 0x000fe200078e020b */
[----:B0-----:R-:W-:Y:S01]  /*0b10*/  ISETP.NE.U32.AND P0, PT, R22, RZ, PT ;  /* 0x000000ff1600720c */ /* 0x001fe20003f05070 */
[----:B--2---:R-:W-:-:S03]  /*0b20*/  IMAD.MOV R7, RZ, RZ, -R5 ;  /* 0x000000ffff077224 */ /* 0x004fc600078e0a05 */
[----:B------:R-:W-:Y:S02]  /*0b30*/  ISETP.NE.AND.EX P0, PT, R23, RZ, PT, P0 ;  /* 0x000000ff1700720c */ /* 0x000fe40003f05300 */
[----:B------:R-:W0:Y:S01]  /*0b40*/  LDC R13, c[0x0][0x658] ;  /* 0x00019600ff0d7b82 */ /* 0x000e220000000800 */
[--C-:B-1----:R-:W-:Y:S02]  /*0b50*/  SHF.R.U64 R16, R6, R14, R11.reuse ;  /* 0x0000000e06107219 */ /* 0x102fe4000000120b */
[----:B------:R-:W-:Y:S02]  /*0b60*/  I2FP.F32.U32 R6, R10 ;  /* 0x0000000a00067245 */ /* 0x000fe40000201000 */
[----:B------:R-:W-:-:S03]  /*0b70*/  SHF.R.U32.HI R11, RZ, R14, R11 ;  /* 0x0000000eff0b7219 */ /* 0x000fc6000001160b */
[----:B------:R-:W1:Y:S01]  /*0b80*/  LDC R17, c[0x0][0x148] ;  /* 0x00005200ff117b82 */ /* 0x000e620000000800 */
[----:B---3--:R-:W-:Y:S02]  /*0b90*/  IMAD R5, R9, R7, R8 ;  /* 0x0000000709057224 */ /* 0x008fe400078e0208 */
[----:B------:R-:W-:Y:S01]  /*0ba0*/  FMUL R7, R6, UR4 ;  /* 0x0000000406077c20 */ /* 0x000fe20008400000 */
[----:B------:R-:W-:-:S03]  /*0bb0*/  IMAD.MOV.U32 R6, RZ, RZ, -0x1 ;  /* 0xffffffffff067424 */ /* 0x000fc600078e00ff */
[----:B------:R2:W3:Y:S01]  /*0bc0*/  F2I.U32.TRUNC.NTZ R15, R7 ;  /* 0x00000007000f7305 */ /* 0x0004e2000020f000 */
[----:B------:R-:W1:Y:S01]  /*0bd0*/  LDC R21, c[0x0][0x600] ;  /* 0x00018000ff157b82 */ /* 0x000e620000000800 */
[-CC-:B----4-:R-:W-:Y:S02]  /*0be0*/  SHF.R.U64 R27, R16, R18.reuse, R11.reuse ;  /* 0x00000012101b7219 */ /* 0x190fe4000000120b */
[----:B------:R-:W-:-:S05]  /*0bf0*/  SHF.R.U32.HI R8, RZ, R18, R11 ;  /* 0x00000012ff087219 */ /* 0x000fca000001160b */
[----:B------:R-:W4:Y:S01]  /*0c00*/  LDC R20, c[0x0][0x648] ;  /* 0x00019200ff147b82 */ /* 0x000f220000000800 */
[-CC-:B0-----:R-:W-:Y:S02]  /*0c10*/  SHF.R.U64 R18, R27, R13.reuse, R8.reuse ;  /* 0x0000000d1b127219 */ /* 0x181fe40000001208 */
[-C--:B------:R-:W-:Y:S02]  /*0c20*/  SHF.L.U32 R6, R6, R13.reuse, RZ ;  /* 0x0000000d06067219 */ /* 0x080fe400000006ff */
[-C--:B------:R-:W-:Y:S02]  /*0c30*/  SHF.R.U32.HI R8, RZ, R13.reuse, R8 ;  /* 0x0000000dff087219 */ /* 0x080fe40000011608 */
[----:B------:R-:W-:Y:S01]  /*0c40*/  LOP3.LUT R14, RZ, R6, RZ, 0x33, !PT ;  /* 0x00000006ff0e7212 */ /* 0x000fe200078e33ff */
[----:B------:R-:W0:Y:S01]  /*0c50*/  LDC R25, c[0x0][0x638] ;  /* 0x00018e00ff197b82 */ /* 0x000e220000000800 */
[----:B------:R-:W-:Y:S01]  /*0c60*/  SHF.L.U32 R11, R12, R13, RZ ;  /* 0x0000000d0c0b7219 */ /* 0x000fe200000006ff */
[----:B------:R-:W-:-:S02]  /*0c70*/  IMAD.MOV.U32 R6, RZ, RZ, R18 ;  /* 0x000000ffff067224 */ /* 0x000fc400078e0012 */
[----:B--2---:R-:W-:-:S04]  /*0c80*/  IMAD.MOV.U32 R7, RZ, RZ, R8 ;  /* 0x000000ffff077224 */ /* 0x004fc800078e0008 */
[----:B------:R-:W2:Y:S01]  /*0c90*/  LDC R24, c[0x0][0x610] ;  /* 0x00018400ff187b82 */ /* 0x000ea20000000800 */
[----:B---3--:R-:W-:Y:S05]  /*0ca0*/  @!P0 BRA `(.L_x_7) ;  /* 0x0000000000288947 */ /* 0x008fea0003800000 */
[----:B------:R-:W3:Y:S02]  /*0cb0*/  LDC R13, c[0x0][0x64c] ;  /* 0x00019300ff0d7b82 */ /* 0x000ee40000000800 */
[----:B---3--:R-:W-:-:S05]  /*0cc0*/  IADD3 R13, P0, R18, R13, RZ ;  /* 0x0000000d120d7210 */ /* 0x008fca0007f1e0ff */
        /* <DEDUP_REMOVED lines=8> */
.L_x_7:
[----:B----4-:R-:W-:Y:S01]  /*0d50*/  SHF.R.U64 R6, R6, R20, R7 ;  /* 0x0000001406067219 */ /* 0x010fe20000001207 */
[----:B-1----:R-:W-:Y:S01]  /*0d60*/  VIADD R7, R21, 0xffffffff ;  /* 0xffffffff15077836 */ /* 0x002fe20000000000 */
[----:B------:R-:W-:Y:S01]  /*0d70*/  LOP3.LUT R14, R27, R14, RZ, 0xc0, !PT ;  /* 0x0000000e1b0e7212 */ /* 0x000fe200078ec0ff */
[----:B------:R-:W-:Y:S02]  /*0d80*/  IMAD.MOV R15, RZ, RZ, -R15 ;  /* 0x000000ffff0f7224 */ /* 0x000fe400078e0a0f */
[----:B------:R-:W-:Y:S01]  /*0d90*/  IMAD.MOV R8, RZ, RZ, -R6 ;  /* 0x000000ffff087224 */ /* 0x000fe200078e0a06 */
[----:B------:R-:W-:Y:S01]  /*0da0*/  LOP3.LUT R7, R16, R7, RZ, 0xc0, !PT ;  /* 0x0000000710077212 */ /* 0x000fe200078ec0ff */
[----:B------:R-:W-:Y:S02]  /*0db0*/  IMAD R14, R11, R6, R14 ;  /* 0x000000060b0e7224 */ /* 0x000fe400078e020e */
[----:B------:R-:W-:Y:S02]  /*0dc0*/  @P3 IMAD R5, R17, R15, R10 ;  /* 0x0000000f11053224 */ /* 0x000fe400078e020a */
[----:B0-----:R-:W-:-:S02]  /*0dd0*/  IMAD R6, R8, R25, R18 ;  /* 0x0000001908067224 */ /* 0x001fc400078e0212 */
[----:B--2---:R-:W-:Y:S02]  /*0de0*/  IMAD R5, R14, R24, R5 ;  /* 0x000000180e057224 */ /* 0x004fe400078e0205 */
[----:B------:R-:W-:Y:S02]  /*0df0*/  IMAD R6, R6, R21, R7 ;  /* 0x0000001506067224 */ /* 0x000fe400078e0207 */
[----:B------:R-:W-:-:S03]  /*0e00*/  IMAD.MOV.U32 R12, RZ, RZ, 0x1 ;  /* 0x00000001ff0c7424 */ /* 0x000fc600078e00ff */
[----:B------:R-:W-:Y:S02]  /*0e10*/  SEL R7, R6, R5, !P3 ;  /* 0x0000000506077207 */ /* 0x000fe40005800000 */
[----:B------:R-:W-:Y:S01]  /*0e20*/  SEL R6, R5, R6, !P3 ;  /* 0x0000000605067207 */ /* 0x000fe20005800000 */
[----:B------:R-:W-:-:S07]  /*0e30*/  IMAD.MOV.U32 R5, RZ, RZ, R26 ;  /* 0x000000ffff057224 */ /* 0x000fce00078e001a */
.L_x_5:
[----:B------:R-:W-:-:S08]  /*0e40*/  NOP ;  /* 0x0000000000007918 */ /* 0x000fd00000000000 */
[----:B------:R-:W0:Y:S02]  /*0e50*/  USETMAXREG.TRY_ALLOC.CTAPOOL UP0, 0xe8 ;  /* 0x000000e8000079c8 */ /* 0x000e240008000600 */
[----:B0-----:R-:W-:-:S13]  /*0e60*/  PLOP3.LUT P0, PT, PT, PT, UP0, 0x80, 0x0 ;  /* 0x000000000000781c */ /* 0x001fda0003f0f008 */
[----:B------:R-:W-:Y:S05]  /*0e70*/  @!P0 BRA `(.L_x_5) ;  /* 0xfffffffc00f08947 */ /* 0x000fea000383ffff */
[----:B------:R-:W-:Y:S01]  /*0e80*/  ULDC.64 UR4, c[0x0][0x598] ;  /* 0x0001660000047ab9 */ /* 0x000fe20000000a00 */
[----:B------:R-:W-:Y:S01]  /*0e90*/  ULDC.64 UR16, c[0x0][0x208] ;  /* 0x0000820000107ab9 */ /* 0x000fe20000000a00 */
[----:B------:R-:W-:-:S04]  /*0ea0*/  ISETP.NE.U32.AND P0, PT, RZ, UR4, PT ;  /* 0x00000004ff007c0c */ /* 0x000fc8000bf05070 */
[----:B------:R-:W-:-:S13]  /*0eb0*/  ISETP.NE.AND.EX P0, PT, RZ, UR5, PT, P0 ;  /* 0x00000005ff007c0c */ /* 0x000fda000bf05300 */
[----:B------:R-:W-:Y:S05]  /*0ec0*/  @!P0 BRA `(.L_x_8) ;  /* 0x00000000001c8947 */ /* 0x000fea0003800000 */
[----:B------:R-:W0:Y:S02]  /*0ed0*/  LDC.64 R8, c[0x0][0x598] ;  /* 0x00016600ff087b82 */ /* 0x000e240000000a00 */
[----:B0-----:R-:W2:Y:S02]  /*0ee0*/  LDG.E.64 R8, desc[UR16][R8.64] ;  /* 0x0000001008087981 */ /* 0x001ea4000c1e1b00 */
[----:B--2---:R-:W-:-:S04]  /*0ef0*/  ISETP.NE.U32.AND P0, PT, R8, RZ, PT ;  /* 0x000000ff0800720c */ /* 0x004fc80003f05070 */
[----:B------:R-:W-:-:S13]  /*0f00*/  ISETP.NE.AND.EX P0, PT, R9, RZ, PT, P0 ;  /* 0x000000ff0900720c */ /* 0x000fda0003f05300 */
[----:B------:R-:W-:Y:S05]  /*0f10*/  @!P0 BRA `(.L_x_8) ;  /* 0x0000000000088947 */ /* 0x000fea0003800000 */
[----:B------:R0:W5:Y:S01]  /*0f20*/  LD.E R8, desc[UR16][R8.64] ;  /* 0x0000001008087980 */ /* 0x000162000c101900 */
[----:B------:R-:W-:Y:S05]  /*0f30*/  BRA `(.L_x_9) ;  /* 0x0000000000207947 */ /* 0x000fea0003800000 */
.L_x_8:
[----:B------:R-:W-:Y:S02]  /*0f40*/  ULDC.64 UR4, c[0x0][0x588] ;  /* 0x0001620000047ab9 */ /* 0x000fe40000000a00 */
[----:B------:R-:W-:-:S04]  /*0f50*/  ISETP.NE.U32.AND P0, PT, RZ, UR4, PT ;  /* 0x00000004ff007c0c */ /* 0x000fc8000bf05070 */
[----:B------:R-:W-:-:S13]  /*0f60*/  ISETP.NE.AND.EX P0, PT, RZ, UR5, PT, P0 ;  /* 0x00000005ff007c0c */ /* 0x000fda000bf05300 */
[----:B------:R-:W-:Y:S05]  /*0f70*/  @!P0 BRA `(.L_x_10) ;  /* 0x00000000000c8947 */ /* 0x000fea0003800000 */
[----:B------:R-:W0:Y:S02]  /*0f80*/  LDC.64 R8, c[0x0][0x588] ;  /* 0x00016200ff087b82 */ /* 0x000e240000000a00 */
[----:B0-----:R1:W5:Y:S01]  /*0f90*/  LDG.E R8, desc[UR16][R8.64] ;  /* 0x0000001008087981 */ /* 0x001362000c1e1900 */
[----:B------:R-:W-:Y:S05]  /*0fa0*/  BRA `(.L_x_9) ;  /* 0x0000000000047947 */ /* 0x000fea0003800000 */
.L_x_10:
[----:B------:R-:W2:Y:S02]  /*0fb0*/  LDC R8, c[0x0][0x580] ;  /* 0x00016000ff087b82 */ /* 0x000ea40000000800 */
.L_x_9:
[----:B------:R-:W-:Y:S02]  /*0fc0*/  ULDC.64 UR4, c[0x0][0x5a0] ;  /* 0x0001680000047ab9 */ /* 0x000fe40000000a00 */
[----:B------:R-:W-:-:S04]  /*0fd0*/  ISETP.NE.U32.AND P0, PT, RZ, UR4, PT ;  /* 0x00000004ff007c0c */ /* 0x000fc8000bf05070 */
[----:B------:R-:W-:-:S13]  /*0fe0*/  ISETP.NE.AND.EX P0, PT, RZ, UR5, PT, P0 ;  /* 0x00000005ff007c0c */ /* 0x000fda000bf05300 */
[----:B------:R-:W-:Y:S05]  /*0ff0*/  @!P0 BRA `(.L_x_11) ;  /* 0x00000000001c8947 */ /* 0x000fea0003800000 */
[----:B------:R-:W3:Y:S02]  /*1000*/  LDC.64 R10, c[0x0][0x5a0] ;  /* 0x00016800ff0a7b82 */ /* 0x000ee40000000a00 */
[----:B---3--:R-:W3:Y:S02]  /*1010*/  LDG.E.64 R10, desc[UR16][R10.64] ;  /* 0x000000100a0a7981 */ /* 0x008ee4000c1e1b00 */
[----:B---3--:R-:W-:-:S04]  /*1020*/  ISETP.NE.U32.AND P0, PT, R10, RZ, PT ;  /* 0x000000ff0a00720c */ /* 0x008fc80003f05070 */
[----:B------:R-:W-:-:S13]  /*1030*/  ISETP.NE.AND.EX P0, PT, R11, RZ, PT, P0 ;  /* 0x000000ff0b00720c */ /* 0x000fda0003f05300 */
[----:B------:R-:W-:Y:S05]  /*1040*/  @!P0 BRA `(.L_x_11) ;  /* 0x0000000000088947 */ /* 0x000fea0003800000 */
[----:B01----:R0:W5:Y:S01]  /*1050*/  LD.E R9, desc[UR16][R10.64] ;  /* 0x000000100a097980 */ /* 0x003162000c101900 */
[----:B------:R-:W-:Y:S05]  /*1060*/  BRA `(.L_x_12) ;  /* 0x0000000000207947 */ /* 0x000fea0003800000 */
.L_x_11:
[----:B------:R-:W-:Y:S02]  /*1070*/  ULDC.64 UR4, c[0x0][0x590] ;  /* 0x0001640000047ab9 */ /* 0x000fe40000000a00 */
[----:B------:R-:W-:-:S04]  /*1080*/  ISETP.NE.U32.AND P0, PT, RZ, UR4, PT ;  /* 0x00000004ff007c0c */ /* 0x000fc8000bf05070 */
[----:B------:R-:W-:-:S13]  /*1090*/  ISETP.NE.AND.EX P0, PT, RZ, UR5, PT, P0 ;  /* 0x00000005ff007c0c */ /* 0x000fda000bf05300 */
[----:B------:R-:W-:Y:S05]  /*10a0*/  @!P0 BRA `(.L_x_13) ;  /* 0x00000000000c8947 */ /* 0x000fea0003800000 */
[----:B------:R-:W0:Y:S02]  /*10b0*/  LDC.64 R10, c[0x0][0x590] ;  /* 0x00016400ff0a7b82 */ /* 0x000e240000000a00 */
[----:B01----:R1:W5:Y:S01]  /*10c0*/  LDG.E R9, desc[UR16][R10.64] ;  /* 0x000000100a097981 */ /* 0x003362000c1e1900 */
[----:B------:R-:W-:Y:S05]  /*10d0*/  BRA `(.L_x_12) ;  /* 0x0000000000047947 */ /* 0x000fea0003800000 */
.L_x_13:
[----:B01----:R-:W3:Y:S02]  /*10e0*/  LDC R9, c[0x0][0x584] ;  /* 0x00016100ff097b82 */ /* 0x003ee40000000800 */
.L_x_12:
[----:B------:R-:W-:-:S13]  /*10f0*/  LOP3.LUT P0, RZ, R12, 0xff, RZ, 0xc0, !PT ;  /* 0x000000ff0cff7812 */ /* 0x000fda000780c0ff */
[----:B------:R-:W-:Y:S05]  /*1100*/  @!P0 EXIT ;  /* 0x000000000000894d */ /* 0x000fea0003800000 */
[----:B------:R-:W-:Y:S01]  /*1110*/  ULDC UR4, c[0x0][0x28c] ;  /* 0x0000a30000047ab9 */ /* 0x000fe20000000800 */
[----:B------:R-:W-:Y:S01]  /*1120*/  LOP3.LUT R142, R4, 0x1, RZ, 0xfc, !PT ;  /* 0x00000001048e7812 */ /* 0x000fe200078efcff */
[----:B------:R-:W-:-:S04]  /*1130*/  UIADD3 UR4, UR4, 0x1f, URZ ;  /* 0x0000001f04047890 */ /* 0x000fc8000fffe03f */
[----:B------:R-:W-:-:S04]  /*1140*/  USHF.R.S32.HI UR5, URZ, 0x1f, UR4 ;  /* 0x0000001f3f057899 */ /* 0x000fc80008011404 */
[----:B------:R-:W-:-:S03]  /*1150*/  ULEA.HI UR5, UR5, UR4, URZ, 0x5 ;  /* 0x0000000405057291 */ /* 0x000fc6000f8f283f */
[----:B------:R-:W-:Y:S01]  /*1160*/  UMOV UR4, URZ ;  /* 0x0000003f00047c82 */ /* 0x000fe20008000000 */
[----:B------:R-:W-:-:S03]  /*1170*/  USHF.R.S32.HI UR9, URZ, 0x5, UR5 ;  /* 0x000000053f097899 */ /* 0x000fc60008011405 */
[----:B------:R-:W-:-:S09]  /*1180*/  UMOV UR5, URZ ;  /* 0x0000003f00057c82 */ /* 0x000fd20008000000 */
.L_x_166:
[----:B01----:R-:W-:Y:S01]  /*1190*/  LOP3.LUT R10, R0, 0x80, RZ, 0xc0, !PT ;  /* 0x00000080000a7812 */ /* 0x003fe200078ec0ff */
[----:B------:R-:W0:Y:S01]  /*11a0*/  S2UR UR13, SR_CgaCtaId ;  /* 0x00000000000d79c3 */ /* 0x000e220000008800 */
[----:B------:R-:W-:Y:S01]  /*11b0*/  UMOV UR12, 0x400 ;  /* 0x00000400000c7882 */ /* 0x000fe20000000000 */
[----:B------:R-:W-:Y:S01]  /*11c0*/  UMOV UR6, URZ ;  /* 0x0000003f00067c82 */ /* 0x000fe20008000000 */
[----:B------:R-:W-:Y:S01]  /*11d0*/  SHF.R.U32.HI R10, RZ, 0x7, R10 ;  /* 0x00000007ff0a7819 */ /* 0x000fe2000001160a */
[----:B------:R-:W-:Y:S01]  /*11e0*/  UMOV UR7, URZ ;  /* 0x0000003f00077c82 */ /* 0x000fe20008000000 */
[----:B------:R-:W-:Y:S01]  /*11f0*/  UMOV UR18, UR5 ;  /* 0x0000000500127c82 */ /* 0x000fe20008000000 */
[----:B------:R-:W-:Y:S02]  /*1200*/  CS2R R18, SRZ ;  /* 0x0000000000127805 */ /* 0x000fe4000001ff00 */
[----:B------:R-:W-:Y:S01]  /*1210*/  CS2R R16, SRZ ;  /* 0x0000000000107805 */ /* 0x000fe2000001ff00 */
[----:B------:R-:W1:Y:S01]  /*1220*/  LDC R11, c[0x0][0x28c] ;  /* 0x0000a300ff0b7b82 */ /* 0x000e620000000800 */
[----:B----4-:R-:W4:Y:S01]  /*1230*/  SHFL.IDX PT, R10, R10, RZ, 0x1f ;  /* 0x00001fff0a0a7589 */ /* 0x010f2200000e0000 */
[----:B------:R-:W-:-:S02]  /*1240*/  CS2R R20, SRZ ;  /* 0x0000000000147805 */ /* 0x000fc4000001ff00 */
[----:B------:R-:W-:Y:S02]  /*1250*/  CS2R R22, SRZ ;  /* 0x0000000000167805 */ /* 0x000fe4000001ff00 */
[----:B------:R-:W-:Y:S02]  /*1260*/  CS2R R88, SRZ ;  /* 0x0000000000587805 */ /* 0x000fe4000001ff00 */
[----:B------:R-:W-:Y:S02]  /*1270*/  CS2R R90, SRZ ;  /* 0x00000000005a7805 */ /* 0x000fe4000001ff00 */
[----:B------:R-:W-:Y:S02]  /*1280*/  CS2R R92, SRZ ;  /* 0x00000000005c7805 */ /* 0x000fe4000001ff00 */
[----:B------:R-:W-:Y:S02]  /*1290*/  CS2R R96, SRZ ;  /* 0x0000000000607805 */ /* 0x000fe4000001ff00 */
        /* <DEDUP_REMOVED lines=16> */
[----:B-1----:R-:W-:Y:S02]  /*13a0*/  ISETP.GE.AND P0, PT, R11, 0x1, PT ;  /* 0x000000010b00780c */ /* 0x002fe40003f06270 */
[----:B------:R-:W-:Y:S02]  /*13b0*/  CS2R R128, SRZ ;  /* 0x0000000000807805 */ /* 0x000fe4000001ff00 */
[----:B----4-:R-:W-:-:S02]  /*13c0*/  R2UR UR8, R10 ;  /* 0x000000000a0872ca */ /* 0x010fc400000e0000 */
[----:B------:R-:W-:Y:S02]  /*13d0*/  CS2R R130, SRZ ;  /* 0x0000000000827805 */ /* 0x000fe4000001ff00 */
[----:B------:R-:W-:Y:S02]  /*13e0*/  CS2R R132, SRZ ;  /* 0x0000000000847805 */ /* 0x000fe4000001ff00 */
[----:B------:R-:W-:Y:S02]  /*13f0*/  CS2R R134, SRZ ;  /* 0x0000000000867805 */ /* 0x000fe4000001ff00 */
[----:B------:R-:W-:Y:S02]  /*1400*/  CS2R R136, SRZ ;  /* 0x0000000000887805 */ /* 0x000fe4000001ff00 */
[----:B------:R-:W-:Y:S02]  /*1410*/  CS2R R138, SRZ ;  /* 0x00000000008a7805 */ /* 0x000fe4000001ff00 */
[----:B------:R-:W-:Y:S01]  /*1420*/  CS2R R140, SRZ ;  /* 0x00000000008c7805 */ /* 0x000fe2000001ff00 */
[----:B------:R-:W-:Y:S01]  /*1430*/  IMAD.MOV.U32 R143, RZ, RZ, RZ ;  /* 0x000000ffff8f7224 */ /* 0x000fe200078e00ff */
[----:B------:R-:W-:Y:S01]  /*1440*/  CS2R R56, SRZ ;  /* 0x0000000000387805 */ /* 0x000fe2000001ff00 */
[----:B------:R-:W-:Y:S01]  /*1450*/  IMAD.MOV.U32 R145, RZ, RZ, RZ ;  /* 0x000000ffff917224 */ /* 0x000fe200078e00ff */
[----:B------:R-:W-:Y:S01]  /*1460*/  CS2R R58, SRZ ;  /* 0x00000000003a7805 */ /* 0x000fe2000001ff00 */
[----:B--23--:R-:W-:Y:S01]  /*1470*/  IMAD.U32 R13, RZ, RZ, UR4 ;  /* 0x00000004ff0d7e24 */ /* 0x00cfe2000f8e00ff */
[----:B------:R-:W-:Y:S01]  /*1480*/  CS2R R60, SRZ ;  /* 0x00000000003c7805 */ /* 0x000fe2000001ff00 */
[----:B------:R-:W-:Y:S01]  /*1490*/  ULEA.HI UR10, UR8, UR8, URZ, 0x1 ;  /* 0x00000008080a7291 */ /* 0x000fe2000f8f083f */
[----:B------:R-:W-:-:S02]  /*14a0*/  CS2R R62, SRZ ;  /* 0x00000000003e7805 */ /* 0x000fc4000001ff00 */
[----:B------:R-:W-:Y:S02]  /*14b0*/  CS2R R64, SRZ ;  /* 0x0000000000407805 */ /* 0x000fe4000001ff00 */
[----:B------:R-:W-:Y:S01]  /*14c0*/  CS2R R66, SRZ ;  /* 0x0000000000427805 */ /* 0x000fe2000001ff00 */
[----:B------:R-:W-:Y:S01]  /*14d0*/  ULOP3.LUT UR11, UR10, 0x1ffffe, URZ, 0xc0, !UPT ;  /* 0x001ffffe0a0b7892 */ /* 0x000fe2000f8ec03f */
[----:B------:R-:W-:Y:S01]  /*14e0*/  CS2R R68, SRZ ;  /* 0x0000000000447805 */ /* 0x000fe2000001ff00 */
[----:B0-----:R-:W-:Y:S01]  /*14f0*/  ULEA UR10, UR13, UR12, 0x18 ;  /* 0x0000000c0d0a7291 */ /* 0x001fe2000f8ec03f */
[----:B------:R-:W-:Y:S01]  /*1500*/  CS2R R70, SRZ ;  /* 0x0000000000467805 */ /* 0x000fe2000001ff00 */
[----:B------:R-:W-:Y:S01]  /*1510*/  UIADD3 UR11, UR8, -UR11, URZ ;  /* 0x8000000b080b7290 */ /* 0x000fe2000fffe03f */
[----:B------:R-:W-:Y:S02]  /*1520*/  CS2R R72, SRZ ;  /* 0x0000000000487805 */ /* 0x000fe4000001ff00 */
[----:B------:R-:W-:Y:S01]  /*1530*/  CS2R R74, SRZ ;  /* 0x00000000004a7805 */ /* 0x000fe2000001ff00 */
[----:B------:R-:W-:Y:S01]  /*1540*/  UMOV UR8, URZ ;  /* 0x0000003f00087c82 */ /* 0x000fe20008000000 */
[----:B------:R-:W-:Y:S01]  /*1550*/  ULEA UR11, UR11, UR10, 0xb ;  /* 0x0000000a0b0b7291 */ /* 0x000fe2000f8e583f */
[----:B------:R-:W-:-:S02]  /*1560*/  CS2R R76, SRZ ;  /* 0x00000000004c7805 */ /* 0x000fc4000001ff00 */
[----:B------:R-:W-:Y:S02]  /*1570*/  CS2R R78, SRZ ;  /* 0x00000000004e7805 */ /* 0x000fe4000001ff00 */
[----:B------:R-:W-:Y:S01]  /*1580*/  CS2R R80, SRZ ;  /* 0x0000000000507805 */ /* 0x000fe2000001ff00 */
[----:B------:R-:W-:Y:S01]  /*1590*/  UIADD3 UR11, UR11, 0x280, URZ ;  /* 0x000002800b0b7890 */ /* 0x000fe2000fffe03f */
[----:B------:R-:W-:Y:S02]  /*15a0*/  CS2R R82, SRZ ;  /* 0x0000000000527805 */ /* 0x000fe4000001ff00 */
[----:B------:R-:W-:Y:S02]  /*15b0*/  CS2R R84, SRZ ;  /* 0x0000000000547805 */ /* 0x000fe4000001ff00 */
[----:B------:R-:W-:Y:S01]  /*15c0*/  CS2R R86, SRZ ;  /* 0x0000000000567805 */ /* 0x000fe2000001ff00 */
[----:B------:R-:W-:Y:S01]  /*15d0*/  USHF.R.U32.HI UR11, URZ, 0x4, UR11 ;  /* 0x000000043f0b7899 */ /* 0x000fe2000801160b */
[----:B------:R-:W-:-:S02]  /*15e0*/  CS2R R24, SRZ ;  /* 0x0000000000187805 */ /* 0x000fc4000001ff00 */
[----:B------:R-:W-:Y:S02]  /*15f0*/  CS2R R26, SRZ ;  /* 0x00000000001a7805 */ /* 0x000fe4000001ff00 */
[----:B------:R-:W-:Y:S01]  /*1600*/  CS2R R28, SRZ ;  /* 0x00000000001c7805 */ /* 0x000fe2000001ff00 */
[----:B------:R-:W-:Y:S01]  /*1610*/  ULOP3.LUT UR11, UR11, 0x3fff, URZ, 0xc0, !UPT ;  /* 0x00003fff0b0b7892 */ /* 0x000fe2000f8ec03f */
        /* <DEDUP_REMOVED lines=12> */
[----:B------:R-:W-:Y:S01]  /*16e0*/  CS2R R54, SRZ ;  /* 0x0000000000367805 */ /* 0x000fe2000001ff00 */
[----:B------:R-:W-:Y:S06]  /*16f0*/  @!P0 BRA `(.L_x_14) ;  /* 0x0000000800308947 */ /* 0x000fec0003800000 */
[----:B------:R-:W-:-:S13]  /*1700*/  ISETP.NE.AND P1, PT, R142, 0x3, PT ;  /* 0x000000038e00780c */ /* 0x000fda0003f25270 */
[----:B------:R-:W-:Y:S05]  /*1710*/  @!P1 BRA `(.L_x_15) ;  /* 0x0000000000049947 */ /* 0x000fea0003800000 */
[----:B------:R-:W-:Y:S01]  /*1720*/  BPT.TRAP 0x1 ;  /* 0x000000040000795c */ /* 0x000fe20000300000 */
.L_x_15:
[----:B------:R-:W-:Y:S01]  /*1730*/  ULEA UR7, UR5, UR10, 0x3 ;  /* 0x0000000a05077291 */ /* 0x000fe2000f8e183f */
[----:B------:R-:W-:-:S05]  /*1740*/  IMAD.U32 R10, RZ, RZ, UR4 ;  /* 0x00000004ff0a7e24 */ /* 0x000fca000f8e00ff */
[----:B------:R-:W-:-:S04]  /*1750*/  SHF.L.U32 R10, R10, 0x1f, RZ ;  /* 0x0000001f0a0a7819 */ /* 0x000fc800000006ff */
[----:B------:R0:W1:Y:S01]  /*1760*/  SYNCS.PHASECHK.TRANS64.TRYWAIT P0, [UR7], R10 ;  /* 0x0000000aff0075a7 */ /* 0x0000620008000147 */
[----:B------:R-:W-:Y:S05]  /*1770*/  @!P1 BRA `(.L_x_16) ;  /* 0x0000000000049947 */ /* 0x000fea0003800000 */
[----:B------:R-:W-:Y:S01]  /*1780*/  BPT.TRAP 0x1 ;  /* 0x000000040000795c */ /* 0x000fe20000300000 */
.L_x_16:
[----:B------:R-:W-:Y:S01]  /*1790*/  UMOV UR6, 0x1 ;  /* 0x0000000100067882 */ /* 0x000fe20000000000 */
[----:B------:R-:W-:Y:S01]  /*17a0*/  IMAD.MOV.U32 R18, RZ, RZ, RZ ;  /* 0x000000ffff127224 */ /* 0x000fe200078e00ff */
[----:B-1----:R-:W-:Y:S06]  /*17b0*/  @P0 BRA `(.L_x_17) ;  /* 0x0000000000080947 */ /* 0x002fec0003800000 */
[----:B------:R-:W1:Y:S02]  /*17c0*/  SYNCS.PHASECHK.TRANS64.TRYWAIT P0, [UR7], R10 ;  /* 0x0000000aff0075a7 */ /* 0x000e640008000147 */
[----:B-1----:R-:W-:Y:S05]  /*17d0*/  @!P0 BRA `(.L_x_18) ;  /* 0x0000008400e08947 */ /* 0x002fea0003800000 */
.L_x_17:
[----:B------:R-:W-:Y:S01]  /*17e0*/  UIADD3 UR7, UR10, 0x2c280, URZ ;  /* 0x0002c2800a077890 */ /* 0x000fe2000fffe03f */
[----:B------:R-:W-:Y:S01]  /*17f0*/  WARPGROUP.ARRIVE ;  /* 0x00000000000079c5 */ /* 0x000fe20000000000 */
[----:B------:R-:W-:Y:S01]  /*1800*/  ULOP3.LUT UR12, UR11, 0x10000, URZ, 0xfc, !UPT ;  /* 0x000100000b0c7892 */ /* 0x000fe2000f8efc3f */
[----:B------:R-:W-:Y:S01]  /*1810*/  IMAD.MOV.U32 R19, RZ, RZ, RZ ;  /* 0x000000ffff137224 */ /* 0x000fe200078e00ff */
[----:B------:R-:W-:Y:S01]  /*1820*/  USHF.R.U32.HI UR7, URZ, 0x4, UR7 ;  /* 0x000000043f077899 */ /* 0x000fe20008011607 */
[----:B------:R-:W-:Y:S01]  /*1830*/  CS2R R16, SRZ ;  /* 0x0000000000107805 */ /* 0x000fe2000001ff00 */
[----:B------:R-:W-:Y:S01]  /*1840*/  ULEA UR12, UR5, UR12, 0x9 ;  /* 0x0000000c050c7291 */ /* 0x000fe2000f8e483f */
[----:B------:R-:W-:Y:S01]  /*1850*/  CS2R R20, SRZ ;  /* 0x0000000000147805 */ /* 0x000fe2000001ff00 */
[----:B------:R-:W-:Y:S01]  /*1860*/  ULOP3.LUT UR7, UR7, 0x3fff, URZ, 0xc0, !UPT ;  /* 0x00003fff07077892 */ /* 0x000fe2000f8ec03f */
[----:B------:R-:W-:Y:S01]  /*1870*/  CS2R R22, SRZ ;  /* 0x0000000000167805 */ /* 0x000fe2000001ff00 */
[----:B------:R-:W-:Y:S01]  /*1880*/  UMOV UR13, 0xc0000010 ;  /* 0xc0000010000d7882 */ /* 0x000fe20000000000 */
[----:B------:R-:W-:Y:S01]  /*1890*/  UMOV UR15, 0xc0000010 ;  /* 0xc0000010000f7882 */ /* 0x000fe20000000000 */
[----:B------:R-:W-:Y:S01]  /*18a0*/  ULOP3.LUT UR7, UR7, 0x10000, URZ, 0xfc, !UPT ;  /* 0x0001000007077892 */ /* 0x000fe2000f8efc3f */
[----:B------:R-:W-:-:S02]  /*18b0*/  CS2R R88, SRZ ;  /* 0x0000000000587805 */ /* 0x000fc4000001ff00 */
[----:B------:R-:W-:Y:S02]  /*18c0*/  CS2R R90, SRZ ;  /* 0x00000000005a7805 */ /* 0x000fe4000001ff00 */
[----:B------:R-:W-:Y:S01]  /*18d0*/  CS2R R92, SRZ ;  /* 0x00000000005c7805 */ /* 0x000fe2000001ff00 */
[----:B------:R-:W-:Y:S01]  /*18e0*/  ULEA UR14, UR5, UR7, 0x7 ;  /* 0x00000007050e7291 */ /* 0x000fe2000f8e383f */
[----:B------:R-:W-:Y:S01]  /*18f0*/  CS2R R96, SRZ ;  /* 0x0000000000607805 */ /* 0x000fe2000001ff00 */
[----:B------:R-:W-:Y:S01]  /*1900*/  UIADD3 UR7, UR12, 0x100, URZ ;  /* 0x000001000c077890 */ /* 0x000fe2000fffe03f */
[----:B------:R-:W-:Y:S02]  /*1910*/  CS2R R94, SRZ ;  /* 0x00000000005e7805 */ /* 0x000fe4000001ff00 */
[----:B------:R-:W-:Y:S02]  /*1920*/  CS2R R98, SRZ ;  /* 0x0000000000627805 */ /* 0x000fe4000001ff00 */
[----:B------:R-:W-:-:S02]  /*1930*/  CS2R R100, SRZ ;  /* 0x0000000000647805 */ /* 0x000fc4000001ff00 */
[----:B------:R-:W-:Y:S02]  /*1940*/  CS2R R102, SRZ ;  /* 0x0000000000667805 */ /* 0x000fe4000001ff00 */
[----:B------:R-:W-:Y:S02]  /*1950*/  CS2R R104, SRZ ;  /* 0x0000000000687805 */ /* 0x000fe4000001ff00 */
[----:B------:R-:W-:Y:S01]  /*1960*/  CS2R R108, SRZ ;  /* 0x00000000006c7805 */ /* 0x000fe2000001ff00 */
[----:B------:R-:W-:Y:S01]  /*1970*/  QGMMA.64x64x32.F32.E5M2.E5M2 R56, gdesc[UR12], RZ, !UPT ;  /* 0x00e000000c3879f3 */ /* 0x000fe2000c7038ff */
[----:B------:R-:W-:Y:S01]  /*1980*/  UMOV UR12, UR7 ;  /* 0x00000007000c7c82 */ /* 0x000fe20008000000 */
[----:B------:R-:W-:Y:S01]  /*1990*/  ULDC UR7, c[0x0][0x50c] ;  /* 0x0001430000077ab9 */ /* 0x000fe20000000800 */
[----:B------:R-:W-:Y:S01]  /*19a0*/  UMOV UR13, 0xc0000010 ;  /* 0xc0000010000d7882 */ /* 0x000fe20000000000 */
[----:B------:R-:W-:Y:S01]  /*19b0*/  UISETP.NE.AND UP0, UPT, UR7, 0x1, UPT ;  /* 0x000000010700788c */ /* 0x000fe2000bf05270 */
[----:B------:R-:W-:Y:S01]  /*19c0*/  QGMMA.64x64x32.F32.E5M2.E5M2 R24, gdesc[UR12], RZ, !UPT, gsb0 ;  /* 0x00e000000c1879f3 */ /* 0x000fe2000c0038ff */
[----:B------:R-:W-:-:S02]  /*19d0*/  CS2R R106, SRZ ;  /* 0x00000000006a7805 */ /* 0x000fc4000001ff00 */
[----:B------:R-:W-:Y:S01]  /*19e0*/  CS2R R110, SRZ ;  /* 0x00000000006e7805 */ /* 0x000fe2000001ff00 */
[----:B------:R-:W-:Y:S01]  /*19f0*/  USEL UR7, URZ, 0x1, UP0 ;  /* 0x000000013f077887 */ /* 0x000fe20008000000 */
[----:B------:R-:W-:Y:S02]  /*1a00*/  CS2R R112, SRZ ;  /* 0x0000000000707805 */ /* 0x000fe4000001ff00 */
[----:B------:R-:W-:Y:S02]  /*1a10*/  CS2R R114, SRZ ;  /* 0x0000000000727805 */ /* 0x000fe4000001ff00 */
[----:B------:R-:W-:Y:S02]  /*1a20*/  CS2R R116, SRZ ;  /* 0x0000000000747805 */ /* 0x000fe4000001ff00 */
[----:B------:R-:W-:Y:S02]  /*1a30*/  CS2R R118, SRZ ;  /* 0x0000000000767805 */ /* 0x000fe4000001ff00 */
[----:B------:R-:W-:-:S02]  /*1a40*/  CS2R R120, SRZ ;  /* 0x0000000000787805 */ /* 0x000fc4000001ff00 */
[----:B------:R-:W-:Y:S02]  /*1a50*/  ISETP.NE.AND P0, PT, RZ, UR7, PT ;  /* 0x00000007ff007c0c */ /* 0x000fe4000bf05270 */
        /* <DEDUP_REMOVED lines=9> */
[----:B------:R-:W-:Y:S01]  /*1af0*/  CS2R R140, SRZ ;  /* 0x00000000008c7805 */ /* 0x000fe2000001ff00 */
[----:B------:R-:W-:Y:S02]  /*1b00*/  IMAD.MOV.U32 R143, RZ, RZ, RZ ;  /* 0x000000ffff8f7224 */ /* 0x000fe400078e00ff */
[----:B------:R-:W-:Y:S01]  /*1b10*/  IMAD.MOV.U32 R145, RZ, RZ, RZ ;  /* 0x000000ffff917224 */ /* 0x000fe200078e00ff */
[----:B------:R-:W-:Y:S06]  /*1b20*/  @!P0 BRA `(.L_x_19) ;  /* 0x0000000400088947 */ /* 0x000fec0003800000 */
[----:B------:R-:W-:Y:S02]  /*1b30*/  WARPGROUP.DEPBAR.LE gsb0, 0x0 ;  /* 0x00008000000079c5 */ /* 0x000fe40000010000 */
[----:B------:R-:W-:-:S01]  /*1b40*/  FADD R145, RZ, R56 ;  /* 0x00000038ff917221 */ /* 0x000fc20000000000 */
[----:B------:R-:W-:Y:S01]  /*1b50*/  FADD R140, RZ, R57 ;  /* 0x00000039ff8c7221 */ /* 0x000fe20000000000 */
        /* <DEDUP_REMOVED lines=62> */
[----:B------:R-:W-:-:S06]  /*1f40*/  UMOV UR6, URZ ;  /* 0x0000003f00067c82 */ /* 0x000fcc0008000000 */
.L_x_19:
[----:B------:R-:W-:-:S04]  /*1f50*/  UIADD3 UR18, UR5, 0x1, URZ ;  /* 0x0000000105127890 */ /* 0x000fc8000fffe03f */
[----:B------:R-:W-:-:S04]  /*1f60*/  UISETP.NE.AND UP0, UPT, UR18, 0x16, UPT ;  /* 0x000000161200788c */ /* 0x000fc8000bf05270 */
[----:B------:R-:W-:Y:S02]  /*1f70*/  USEL UR8, URZ, 0x1, UP0 ;  /* 0x000000013f087887 */ /* 0x000fe40008000000 */
[----:B------:R-:W-:Y:S02]  /*1f80*/  USEL UR18, UR18, URZ, UP0 ;  /* 0x0000003f12127287 */ /* 0x000fe40008000000 */
[----:B------:R-:W-:-:S06]  /*1f90*/  ULOP3.LUT UR8, UR4, UR8, URZ, 0x3c, !UPT ;  /* 0x0000000804087292 */ /* 0x000fcc000f8e3c3f */
[----:B------:R-:W-:Y:S01]  /*1fa0*/  IMAD.U32 R13, RZ, RZ, UR8 ;  /* 0x00000008ff0d7e24 */ /* 0x000fe2000f8e00ff */
[----:B------:R-:W-:-:S06]  /*1fb0*/  UMOV UR8, 0x1 ;  /* 0x0000000100087882 */ /* 0x000fcc0000000000 */
.L_x_14:
[----:B------:R-:W-:-:S04]  /*1fc0*/  UISETP.LT.AND UP0, UPT, UR9, 0x1, UPT ;  /* 0x000000010900788c */ /* 0x000fc8000bf01270 */
[----:B------:R-:W-:-:S04]  /*1fd0*/  USEL UR12, UR9, 0x1, UP0 ;  /* 0x00000001090c7887 */ /* 0x000fc80008000000 */
[----:B------:R-:W-:-:S04]  /*1fe0*/  UIADD3 UR12, UR9, -UR12, URZ ;  /* 0x8000000c090c7290 */ /* 0x000fc8000fffe03f */
[----:B------:R-:W-:-:S06]  /*1ff0*/  UISETP.GE.AND UP0, UPT, UR12, 0x1, UPT ;  /* 0x000000010c00788c */ /* 0x000fcc000bf06270 */
[----:B------:R-:W-:-:S13]  /*2000*/  PLOP3.LUT P0, PT, PT, PT, UP0, 0x80, 0x0 ;  /* 0x000000000000781c */ /* 0x000fda0003f0f008 */
[----:B------:R-:W-:Y:S05]  /*2010*/  @!P0 BRA `(.L_x_20) ;  /* 0x0000000800008947 */ /* 0x000fea0003800000 */
[----:B01----:R-:W-:Y:S01]  /*2020*/  IMAD.U32 R10, RZ, RZ, UR12 ;  /* 0x0000000cff0a7e24 */ /* 0x003fe2000f8e00ff */
[----:B------:R-:W-:Y:S01]  /*2030*/  UMOV UR19, UR5 ;  /* 0x0000000500137c82 */ /* 0x000fe20008000000 */
[----:B------:R-:W-:-:S05]  /*2040*/  ULDC UR20, c[0x0][0x50c] ;  /* 0x0001430000147ab9 */ /* 0x000fca0000000800 */
.L_x_28:
[----:B------:R-:W-:-:S13]  /*2050*/  ISETP.NE.AND P1, PT, R142, 0x3, PT ;  /* 0x000000038e00780c */ /* 0x000fda0003f25270 */
[----:B01----:R-:W-:Y:S05]  /*2060*/  @!P1 BRA `(.L_x_21) ;  /* 0x0000000000049947 */ /* 0x003fea0003800000 */
[----:B------:R-:W-:Y:S01]  /*2070*/  BPT.TRAP 0x1 ;  /* 0x000000040000795c */ /* 0x000fe20000300000 */
.L_x_21:
[----:B------:R-:W0:Y:S01]  /*2080*/  S2UR UR12, SR_CgaCtaId ;  /* 0x00000000000c79c3 */ /* 0x000e220000008800 */
[----:B------:R-:W-:Y:S01]  /*2090*/  UMOV UR10, 0x400 ;  /* 0x00000400000a7882 */ /* 0x000fe20000000000 */
[----:B------:R-:W-:Y:S01]  /*20a0*/  SHF.L.U32 R11, R13, 0x1f, RZ ;  /* 0x0000001f0d0b7819 */ /* 0x000fe200000006ff */
[----:B0-----:R-:W-:-:S04]  /*20b0*/  ULEA UR10, UR12, UR10, 0x18 ;  /* 0x0000000a0c0a7291 */ /* 0x001fc8000f8ec03f */
[----:B------:R-:W-:-:S09]  /*20c0*/  ULEA UR12, UR18, UR10, 0x3 ;  /* 0x0000000a120c7291 */ /* 0x000fd2000f8e183f */
[----:B------:R0:W1:Y:S01]  /*20d0*/  SYNCS.PHASECHK.TRANS64.TRYWAIT P0, [UR12], R11 ;  /* 0x0000000bff0075a7 */ /* 0x000062000800014c */
[----:B------:R-:W-:Y:S05]  /*20e0*/  @!P1 BRA `(.L_x_22) ;  /* 0x0000000000049947 */ /* 0x000fea0003800000 */
[----:B------:R-:W-:Y:S01]  /*20f0*/  BPT.TRAP 0x1 ;  /* 0x000000040000795c */ /* 0x000fe20000300000 */
.L_x_22:
[----:B-1----:R-:W-:Y:S05]  /*2100*/  @P0 BRA `(.L_x_23) ;  /* 0x0000000000080947 */ /* 0x002fea0003800000 */
[----:B------:R-:W1:Y:S02]  /*2110*/  SYNCS.PHASECHK.TRANS64.TRYWAIT P0, [UR12], R11 ;  /* 0x0000000bff0075a7 */ /* 0x000e64000800014c */
[----:B-1----:R-:W-:Y:S05]  /*2120*/  @!P0 BRA `(.L_x_24) ;  /* 0x0000007c00a48947 */ /* 0x002fea0003800000 */
.L_x_23:
[----:B------:R-:W-:Y:S01]  /*2130*/  UIADD3 UR12, UR10, 0x2c280, URZ ;  /* 0x0002c2800a0c7890 */ /* 0x000fe2000fffe03f */
[----:B------:R-:W-:Y:S01]  /*2140*/  WARPGROUP.ARRIVE ;  /* 0x00000000000079c5 */ /* 0x000fe20000000000 */
[----:B------:R-:W-:Y:S02]  /*2150*/  UISETP.NE.AND UP0, UPT, UR7, URZ, UPT ;  /* 0x0000003f0700728c */ /* 0x000fe4000bf05270 */
[----:B------:R-:W-:Y:S02]  /*2160*/  USHF.R.U32.HI UR12, URZ, 0x4, UR12 ;  /* 0x000000043f0c7899 */ /* 0x000fe4000801160c */
[----:B------:R-:W-:Y:S02]  /*2170*/  USEL UR8, UR8, URZ, !UP0 ;  /* 0x0000003f08087287 */ /* 0x000fe4000c000000 */
[----:B------:R-:W-:Y:S02]  /*2180*/  ULOP3.LUT UR7, UR12, 0x3fff, URZ, 0xc0, !UPT ;  /* 0x00003fff0c077892 */ /* 0x000fe4000f8ec03f */
[----:B------:R-:W-:-:S02]  /*2190*/  ULOP3.LUT UR12, UR11, 0x10000, URZ, 0xfc, !UPT ;  /* 0x000100000b0c7892 */ /* 0x000fc4000f8efc3f */
[----:B------:R-:W-:Y:S02]  /*21a0*/  ULOP3.LUT UR7, UR7, 0x10000, URZ, 0xfc, !UPT ;  /* 0x0001000007077892 */ /* 0x000fe4000f8efc3f */
[----:B------:R-:W-:Y:S02]  /*21b0*/  UISETP.NE.U32.AND UP0, UPT, UR8, URZ, UPT ;  /* 0x0000003f0800728c */ /* 0x000fe4000bf05070 */
[----:B------:R-:W-:Y:S02]  /*21c0*/  ULEA UR12, UR18, UR12, 0x9 ;  /* 0x0000000c120c7291 */ /* 0x000fe4000f8e483f */
[----:B------:R-:W-:Y:S02]  /*21d0*/  ULEA UR14, UR18, UR7, 0x7 ;  /* 0x00000007120e7291 */ /* 0x000fe4000f8e383f */
[----:B------:R-:W-:Y:S01]  /*21e0*/  UIADD3 UR7, UR12, 0x100, URZ ;  /* 0x000001000c077890 */ /* 0x000fe2000fffe03f */
[----:B------:R-:W-:Y:S01]  /*21f0*/  UMOV UR13, 0xc0000010 ;  /* 0xc0000010000d7882 */ /* 0x000fe20000000000 */
[----:B------:R-:W-:Y:S01]  /*2200*/  UMOV UR15, 0xc0000010 ;  /* 0xc0000010000f7882 */ /* 0x000fe20000000000 */
[----:B------:R-:W-:-:S04]  /*2210*/  UIADD3 UR6, UR6, 0x1, URZ ;  /* 0x0000000106067890 */ /* 0x000fc8000fffe03f */
[----:B------:R-:W-:Y:S01]  /*2220*/  QGMMA.64x64x32.F32.E5M2.E5M2 R56, gdesc[UR12], R56, UP0 ;  /* 0x00e000000c3879f3 */ /* 0x000fe2000bf03838 */
[----:B------:R-:W-:Y:S01]  /*2230*/  UMOV UR12, UR7 ;  /* 0x00000007000c7c82 */ /* 0x000fe20008000000 */
[----:B------:R-:W-:Y:S02]  /*2240*/  UMOV UR13, 0xc0000010 ;  /* 0xc0000010000d7882 */ /* 0x000fe40000000000 */
[----:B------:R-:W-:Y:S01]  /*2250*/  QGMMA.64x64x32.F32.E5M2.E5M2 R24, gdesc[UR12], R24, UP0, gsb0 ;  /* 0x00e000000c1879f3 */ /* 0x000fe2000b803818 */
[----:B------:R-:W-:-:S04]  /*2260*/  UISETP.NE.AND UP0, UPT, UR6, UR20, UPT ;  /* 0x000000140600728c */ /* 0x000fc8000bf05270 */
[----:B------:R-:W-:-:S06]  /*2270*/  USEL UR7, URZ, 0x1, UP0 ;  /* 0x000000013f077887 */ /* 0x000fcc0008000000 */
[----:B------:R-:W-:Y:S01]  /*2280*/  ISETP.NE.AND P0, PT, RZ, UR7, PT ;  /* 0x00000007ff007c0c */ /* 0x000fe2000bf05270 */
[----:B------:R-:W-:-:S12]  /*2290*/  WARPGROUP.DEPBAR.LE gsb0, 0x1 ;  /* 0x00008000000079c5 */ /* 0x000fd80000010100 */
[----:B------:R-:W-:Y:S05]  /*22a0*/  @!P0 BRA `(.L_x_25) ;  /* 0x0000000400088947 */ /* 0x000fea0003800000 */
[----:B------:R-:W-:Y:S02]  /*22b0*/  WARPGROUP.DEPBAR.LE gsb0, 0x0 ;  /* 0x00008000000079c5 */ /* 0x000fe40000010000 */
[----:B------:R-:W-:-:S01]  /*22c0*/  FADD R145, R56, R145 ;  /* 0x0000009138917221 */ /* 0x000fc20000000000 */
[----:B------:R-:W-:Y:S01]  /*22d0*/  FADD R140, R57, R140 ;  /* 0x0000008c398c7221 */ /* 0x000fe20000000000 */
        /* <DEDUP_REMOVED lines=62> */
[----:B------:R-:W-:-:S06]  /*26c0*/  UMOV UR6, URZ ;  /* 0x0000003f00067c82 */ /* 0x000fcc0008000000 */
.L_x_25:
[----:B------:R-:W-:Y:S05]  /*26d0*/  @!P1 BRA `(.L_x_26) ;  /* 0x0000000000049947 */ /* 0x000fea0003800000 */
[----:B------:R-:W-:Y:S01]  /*26e0*/  BPT.TRAP 0x1 ;  /* 0x000000040000795c */ /* 0x000fe20000300000 */
.L_x_26:
[----:B------:R-:W-:Y:S01]  /*26f0*/  ULEA UR8, UR19, UR10, 0x3 ;  /* 0x0000000a13087291 */ /* 0x000fe2000f8e183f */
[----:B------:R-:W-:-:S03]  /*2700*/  ISETP.GT.U32.AND P0, PT, R4, 0x1, PT ;  /* 0x000000010400780c */ /* 0x000fc60003f04070 */
[----:B------:R-:W-:-:S04]  /*2710*/  UIADD3 UR8, UR8, 0xb0, URZ ;  /* 0x000000b008087890 */ /* 0x000fc8000fffe03f */
[----:B------:R-:W-:-:S09]  /*2720*/  UPRMT UR8, URZ, 0x654, UR8 ;  /* 0x000006543f087896 */ /* 0x000fd20008000008 */
[----:B------:R-:W-:Y:S01]  /*2730*/  SYNCS.ARRIVE.TRANS64.RED.A1T0 RZ, [UR8], RZ ;  /* 0x000000ffffff79a7 */ /* 0x000fe20008100408 */
[----:B------:R-:W-:Y:S05]  /*2740*/  @P0 BRA `(.L_x_27) ;  /* 0x0000000000040947 */ /* 0x000fea0003800000 */
[----:B------:R-:W-:Y:S01]  /*2750*/  BPT.TRAP 0x1 ;  /* 0x000000040000795c */ /* 0x000fe20000300000 */
.L_x_27:
[----:B------:R-:W-:Y:S01]  /*2760*/  UIADD3 UR18, UR18, 0x1, URZ ;  /* 0x0000000112127890 */ /* 0x000fe2000fffe03f */
[C---:B------:R-:W-:Y:S01]  /*2770*/  ISETP.GT.AND P0, PT, R10.reuse, 0x1, PT ;  /* 0x000000010a00780c */ /* 0x040fe20003f04270 */
[----:B------:R-:W-:Y:S01]  /*2780*/  UIADD3 UR19, UR19, 0x1, URZ ;  /* 0x0000000113137890 */ /* 0x000fe2000fffe03f */
[----:B------:R-:W-:Y:S01]  /*2790*/  VIADD R10, R10, 0xffffffff ;  /* 0xffffffff0a0a7836 */ /* 0x000fe20000000000 */
[----:B------:R-:W-:Y:S02]  /*27a0*/  UISETP.NE.AND UP0, UPT, UR18, 0x16, UPT ;  /* 0x000000161200788c */ /* 0x000fe4000bf05270 */
[----:B------:R-:W-:Y:S02]  /*27b0*/  UISETP.NE.AND UP1, UPT, UR19, 0x16, UPT ;  /* 0x000000161300788c */ /* 0x000fe4000bf25270 */
[----:B------:R-:W-:Y:S02]  /*27c0*/  USEL UR8, URZ, 0x1, UP0 ;  /* 0x000000013f087887 */ /* 0x000fe40008000000 */
[----:B------:R-:W-:-:S02]  /*27d0*/  USEL UR18, UR18, URZ, UP0 ;  /* 0x0000003f12127287 */ /* 0x000fc40008000000 */
[----:B------:R-:W-:Y:S02]  /*27e0*/  USEL UR19, UR19, URZ, UP1 ;  /* 0x0000003f13137287 */ /* 0x000fe40008800000 */
[----:B------:R-:W-:Y:S01]  /*27f0*/  LOP3.LUT R13, R13, UR8, RZ, 0x3c, !PT ;  /* 0x000000080d0d7c12 */ /* 0x000fe2000f8e3cff */
[----:B------:R-:W-:Y:S01]  /*2800*/  UMOV UR8, 0x1 ;  /* 0x0000000100087882 */ /* 0x000fe20000000000 */
[----:B------:R-:W-:Y:S08]  /*2810*/  @P0 BRA `(.L_x_28) ;  /* 0xfffffff8000c0947 */ /* 0x000ff0000383ffff */
.L_x_20:
[----:B------:R-:W-:Y:S01]  /*2820*/  UISETP.NE.AND UP0, UPT, UR6, URZ, UPT ;  /* 0x0000003f0600728c */ /* 0x000fe2000bf05270 */
[----:B01----:R-:W0:Y:S03]  /*2830*/  LDC R10, c[0x0][0x28c] ;  /* 0x0000a300ff0a7b82 */ /* 0x003e260000000800 */
[----:B------:R-:W-:-:S06]  /*2840*/  USEL UR6, URZ, 0x1, !UP0 ;  /* 0x000000013f067887 */ /* 0x000fcc000c000000 */
[----:B------:R-:W-:Y:S02]  /*2850*/  ISETP.NE.AND P0, PT, RZ, UR6, PT ;  /* 0x00000006ff007c0c */ /* 0x000fe4000bf05270 */
[----:B0-----:R-:W-:-:S11]  /*2860*/  ISETP.GE.AND P1, PT, R10, 0x1, PT ;  /* 0x000000010a00780c */ /* 0x001fd60003f26270 */
[----:B------:R-:W-:Y:S05]  /*2870*/  @!P0 BRA `(.L_x_29) ;  /* 0x0000000400048947 */ /* 0x000fea0003800000 */
[----:B------:R-:W-:Y:S02]  /*2880*/  WARPGROUP.DEPBAR.LE gsb0, 0x0 ;  /* 0x00008000000079c5 */ /* 0x000fe40000010000 */
[----:B------:R-:W-:Y:S01]  /*2890*/  FADD R145, R56, R145 ;  /* 0x0000009138917221 */ /* 0x000fe20000000000 */
        /* <DEDUP_REMOVED lines=62> */
[----:B------:R-:W-:-:S07]  /*2c80*/  FADD R18, R18, R55 ;  /* 0x0000003712127221 */ /* 0x000fce0000000000 */
.L_x_29:
[----:B------:R-:W-:Y:S02]  /*2c90*/  WARPGROUP.DEPBAR.LE gsb0, 0x0 ;  /* 0x00008000000079c5 */ /* 0x000fe40000010000 */
[----:B------:R-:W-:Y:S05]  /*2ca0*/  @!P1 BRA `(.L_x_30) ;  /* 0x0000000000409947 */ /* 0x000fea0003800000 */
[----:B------:R-:W-:-:S13]  /*2cb0*/  ISETP.NE.AND P0, PT, R142, 0x3, PT ;  /* 0x000000038e00780c */ /* 0x000fda0003f05270 */
[----:B------:R-:W-:Y:S05]  /*2cc0*/  @!P0 BRA `(.L_x_31) ;  /* 0x0000000000048947 */ /* 0x000fea0003800000 */
[----:B------:R-:W-:Y:S01]  /*2cd0*/  BPT.TRAP 0x1 ;  /* 0x000000040000795c */ /* 0x000fe20000300000 */
.L_x_31:
[----:B------:R-:W-:Y:S01]  /*2ce0*/  UISETP.LT.AND UP0, UPT, UR9, 0x1, UPT ;  /* 0x000000010900788c */ /* 0x000fe2000bf01270 */
[----:B------:R-:W-:-:S03]  /*2cf0*/  ISETP.GT.U32.AND P0, PT, R4, 0x1, PT ;  /* 0x000000010400780c */ /* 0x000fc60003f04070 */
[----:B------:R-:W-:-:S04]  /*2d00*/  USEL UR8, UR9, 0x1, UP0 ;  /* 0x0000000109087887 */ /* 0x000fc80008000000 */
[----:B------:R-:W-:-:S04]  /*2d10*/  UIADD3 UR8, UR5, UR9, -UR8 ;  /* 0x0000000905087290 */ /* 0x000fc8000fffe808 */
[----:B------:R-:W-:-:S04]  /*2d20*/  UIMAD.WIDE.U32 UR6, UR8, -0x45d1745d, URZ ;  /* 0xba2e8ba3080678a5 */ /* 0x000fc8000f8e003f */
[----:B------:R-:W-:-:S04]  /*2d30*/  USHF.R.U32.HI UR6, URZ, 0x4, UR7 ;  /* 0x000000043f067899 */ /* 0x000fc80008011607 */
[----:B------:R-:W-:-:S04]  /*2d40*/  UIMAD UR8, UR6, -0x16, UR8 ;  /* 0xffffffea060878a4 */ /* 0x000fc8000f8e0208 */
[----:B------:R-:W-:-:S04]  /*2d50*/  ULEA UR8, UR8, UR10, 0x3 ;  /* 0x0000000a08087291 */ /* 0x000fc8000f8e183f */
[----:B------:R-:W-:-:S04]  /*2d60*/  UIADD3 UR8, UR8, 0xb0, URZ ;  /* 0x000000b008087890 */ /* 0x000fc8000fffe03f */
[----:B------:R-:W-:-:S09]  /*2d70*/  UPRMT UR8, URZ, 0x654, UR8 ;  /* 0x000006543f087896 */ /* 0x000fd20008000008 */
[----:B------:R-:W-:Y:S01]  /*2d80*/  SYNCS.ARRIVE.TRANS64.RED.A1T0 RZ, [UR8], RZ ;  /* 0x000000ffffff79a7 */ /* 0x000fe20008100408 */
[----:B------:R-:W-:Y:S05]  /*2d90*/  @P0 BRA `(.L_x_30) ;  /* 0x0000000000040947 */ /* 0x000fea0003800000 */
[----:B------:R-:W-:Y:S01]  /*2da0*/  BPT.TRAP 0x1 ;  /* 0x000000040000795c */ /* 0x000fe20000300000 */
.L_x_30:
[----:B------:R-:W0:Y:S01]  /*2db0*/  LDC R14, c[0x0][0x288] ;  /* 0x0000a200ff0e7b82 */ /* 0x000e220000000800 */
[----:B------:R-:W-:Y:S01]  /*2dc0*/  IMAD.SHL.U32 R33, R7, 0x40, RZ ;  /* 0x0000004007217824 */ /* 0x000fe200078e00ff */
[--C-:B------:R-:W-:Y:S01]  /*2dd0*/  SHF.R.U32.HI R10, RZ, 0x2, R0.reuse ;  /* 0x00000002ff0a7819 */ /* 0x100fe20000011600 */
[----:B------:R-:W-:Y:S01]  /*2de0*/  UIADD3 UR5, UR9, UR5, URZ ;  /* 0x0000000509057290 */ /* 0x000fe2000fffe03f */
[----:B------:R-:W-:Y:S01]  /*2df0*/  LOP3.LUT R12, R0, 0x60, RZ, 0xc0, !PT ;  /* 0x00000060000c7812 */ /* 0x000fe200078ec0ff */
[----:B------:R-:W-:Y:S01]  /*2e00*/  IMAD.SHL.U32 R34, R6, 0x100, RZ ;  /* 0x0000010006227824 */ /* 0x000fe200078e00ff */
[----:B------:R-:W-:Y:S01]  /*2e10*/  SHF.R.U32.HI R13, RZ, 0x7, R0 ;  /* 0x00000007ff0d7819 */ /* 0x000fe20000011600 */
[----:B------:R-:W-:Y:S01]  /*2e20*/  UISETP.GT.U32.AND UP0, UPT, UR5, 0x15, UPT ;  /* 0x000000150500788c */ /* 0x000fe2000bf04070 */
[----:B------:R-:W-:Y:S01]  /*2e30*/  LOP3.LUT R11, R10, 0x7, RZ, 0xc0, !PT ;  /* 0x000000070a0b7812 */ /* 0x000fe200078ec0ff */
[C---:B------:R-:W-:Y:S01]  /*2e40*/  IMAD.SHL.U32 R26, R0.reuse, 0x2, RZ ;  /* 0x00000002001a7824 */ /* 0x040fe200078e00ff */
[----:B------:R-:W-:Y:S01]  /*2e50*/  SHF.R.U32.HI R12, RZ, 0x1, R12 ;  /* 0x00000001ff0c7819 */ /* 0x000fe2000001160c */
[----:B------:R-:W-:Y:S01]  /*2e60*/  ULDC UR12, c[0x0][0x284] ;  /* 0x0000a100000c7ab9 */ /* 0x000fe20000000800 */
[----:B------:R-:W-:Y:S01]  /*2e70*/  LOP3.LUT R10, R13, 0x1, RZ, 0xc0, !PT ;  /* 0x000000010d0a7812 */ /* 0x000fe200078ec0ff */
[----:B------:R-:W-:Y:S01]  /*2e80*/  UISETP.LT.U32.AND UP0, UPT, UR9, 0x16, UP0 ;  /* 0x000000160900788c */ /* 0x000fe20008701070 */
[----:B------:R-:W-:Y:S01]  /*2e90*/  IADD3 R15, RZ, -R12, -R11 ;  /* 0x8000000cff0f7210 */ /* 0x000fe20007ffe80b */
[----:B------:R-:W-:Y:S01]  /*2ea0*/  UISETP.GE.U32.AND UP1, UPT, UR9, 0x16, UPT ;  /* 0x000000160900788c */ /* 0x000fe2000bf26070 */
[----:B------:R-:W-:Y:S01]  /*2eb0*/  LOP3.LUT R13, R0, 0x3, RZ, 0xc0, !PT ;  /* 0x00000003000d7812 */ /* 0x000fe200078ec0ff */
[C---:B------:R-:W-:Y:S01]  /*2ec0*/  IMAD.SHL.U32 R24, R10.reuse, 0x40, RZ ;  /* 0x000000400a187824 */ /* 0x040fe200078e00ff */
[----:B------:R-:W-:Y:S01]  /*2ed0*/  SHF.R.S32.HI R29, RZ, 0x1f, R5 ;  /* 0x0000001fff1d7819 */ /* 0x000fe20000011405 */
[----:B------:R-:W-:Y:S01]  /*2ee0*/  UIMAD.WIDE.U32 UR6, UR5, -0x45d1745d, URZ ;  /* 0xba2e8ba3050678a5 */ /* 0x000fe2000f8e003f */
[C---:B------:R-:W-:Y:S01]  /*2ef0*/  LOP3.LUT R26, R33.reuse, 0x6, R26, 0xf8, !PT ;  /* 0x00000006211a7812 */ /* 0x040fe200078ef81a */
[----:B------:R-:W-:Y:S01]  /*2f00*/  USEL UR8, URZ, 0x1, !UP0 ;  /* 0x000000013f087887 */ /* 0x000fe2000c000000 */
[----:B------:R-:W-:Y:S01]  /*2f10*/  IMAD R15, R10, -0x40, R15 ;  /* 0xffffffc00a0f7824 */ /* 0x000fe200078e020f */
[----:B------:R-:W-:Y:S01]  /*2f20*/  ULDC.64 UR10, c[0x0][0x5d0] ;  /* 0x00017400000a7ab9 */ /* 0x000fe20000000a00 */
[----:B0-----:R-:W-:Y:S01]  /*2f30*/  ISETP.GE.AND P0, PT, R33, R14, PT ;  /* 0x0000000e2100720c */ /* 0x001fe20003f06270 */
[----:B------:R-:W-:Y:S01]  /*2f40*/  IMAD R10, R13, -0x2, R14 ;  /* 0xfffffffe0d0a7824 */ /* 0x000fe200078e020e */
[----:B------:R-:W-:Y:S01]  /*2f50*/  SHF.R.S32.HI R27, RZ, 0x1f, R26 ;  /* 0x0000001fff1b7819 */ /* 0x000fe2000001141a */
[----:B------:R-:W-:Y:S01]  /*2f60*/  IMAD R14, R29, UR10, RZ ;  /* 0x0000000a1d0e7c24 */ /* 0x000fe2000f8e02ff */
[----:B------:R-:W-:Y:S01]  /*2f70*/  ISETP.GE.OR P0, PT, R34, UR12, P0 ;  /* 0x0000000c22007c0c */ /* 0x000fe20008706670 */
[----:B------:R-:W-:Y:S01]  /*2f80*/  USHF.R.U32.HI UR6, URZ, 0x4, UR7 ;  /* 0x000000043f067899 */ /* 0x000fe20008011607 */
[----:B------:R-:W-:Y:S01]  /*2f90*/  LOP3.LUT R35, R24, 0x40, R11, 0xe2, !PT ;  /* 0x0000004018237812 */ /* 0x000fe200078ee20b */
[----:B------:R-:W-:Y:S01]  /*2fa0*/  ULOP3.LUT UR4, UR4, UR8, URZ, 0x3c, !UPT ;  /* 0x0000000804047292 */ /* 0x000fe2000f8e3c3f */
[----:B------:R-:W-:Y:S01]  /*2fb0*/  IMAD.WIDE R24, R6, 0x100, RZ ;  /* 0x0000010006187825 */ /* 0x000fe200078e02ff */
[----:B------:R-:W-:Y:S01]  /*2fc0*/  UIMAD UR5, UR6, -0x16, UR5 ;  /* 0xffffffea060578a4 */ /* 0x000fe2000f8e0205 */
[----:B------:R-:W-:Y:S01]  /*2fd0*/  IADD3 R34, -R34, UR12, R15 ;  /* 0x0000000c22227c10 */ /* 0x000fe2000fffe10f */
[----:B------:R-:W-:Y:S01]  /*2fe0*/  @UP1 ULOP3.LUT UR4, UR4, 0x1, UR6, 0x78, !UPT ;  /* 0x0000000104041892 */ /* 0x000fe2000f8e7806 */
[C---:B------:R-:W-:Y:S01]  /*2ff0*/  IMAD R11, R5.reuse, UR11, R14 ;  /* 0x0000000b050b7c24 */ /* 0x040fe2000f8e020e */
[----:B------:R-:W-:Y:S01]  /*3000*/  LOP3.LUT R35, R24, R35, R12, 0xfe, !PT ;  /* 0x0000002318237212 */ /* 0x000fe200078efe0c */
[----:B------:R-:W-:-:S04]  /*3010*/  IMAD.WIDE.U32 R6, R5, UR10, R26 ;  /* 0x0000000a05067c25 */ /* 0x000fc8000f8e001a */
[----:B------:R-:W-:Y:S02]  /*3020*/  IMAD.IADD R7, R7, 0x1, R11 ;  /* 0x0000000107077824 */ /* 0x000fe400078e020b */
[----:B------:R-:W-:Y:S02]  /*3030*/  IMAD.IADD R33, R10, 0x1, -R33 ;  /* 0x000000010a217824 */ /* 0x000fe400078e0a21 */
[----:B------:R-:W-:Y:S01]  /*3040*/  IMAD.MOV.U32 R32, RZ, RZ, -0x1 ;  /* 0xffffffffff207424 */ /* 0x000fe200078e00ff */
[----:B------:R-:W-:Y:S06]  /*3050*/  @P0 BRA `(.L_x_32) ;  /* 0x0000004800040947 */ /* 0x000fec0003800000 */
[----:B------:R-:W0:Y:S01]  /*3060*/  LDC.64 R30, c[0x0][0x5c8] ;  /* 0x00017200ff1e7b82 */ /* 0x000e220000000a00 */
[----:B------:R-:W-:Y:S01]  /*3070*/  ULDC.64 UR6, c[0x0][0x5c0] ;  /* 0x0001700000067ab9 */ /* 0x000fe20000000a00 */
[----:B------:R-:W-:Y:S01]  /*3080*/  BSSY B0, `(.L_x_32) ;  /* 0x000047e000007945 */ /* 0x000fe20003800000 */
[-C--:B0-----:R-:W-:Y:S02]  /*3090*/  IMAD R10, R25, R30.reuse, RZ ;  /* 0x0000001e190a7224 */ /* 0x081fe400078e02ff */
[----:B------:R-:W-:-:S04]  /*30a0*/  IMAD.WIDE.U32 R6, R35, R30, R6 ;  /* 0x0000001e23067225 */ /* 0x000fc800078e0006 */
[----:B------:R-:W-:Y:S01]  /*30b0*/  IMAD R13, R35, R31, R10 ;  /* 0x0000001f230d7224 */ /* 0x000fe200078e020a */
[----:B------:R-:W-:Y:S01]  /*30c0*/  IADD3 R14, P4, R6, UR6, RZ ;  /* 0x00000006060e7c10 */ /* 0x000fe2000ff9e0ff */
[C---:B------:R-:W-:Y:S01]  /*30d0*/  IMAD.SHL.U32 R11, R30.reuse, 0x80, RZ ;  /* 0x000000801e0b7824 */ /* 0x040fe200078e00ff */
[C---:B------:R-:W-:Y:S01]  /*30e0*/  LEA R28, P2, R30.reuse, R6, 0x3 ;  /* 0x000000061e1c7211 */ /* 0x040fe200078418ff */
[----:B------:R-:W-:Y:S01]  /*30f0*/  IMAD.IADD R36, R7, 0x1, R13 ;  /* 0x0000000107247824 */ /* 0x000fe200078e020d */
[----:B------:R-:W-:Y:S02]  /*3100*/  SHF.L.U64.HI R7, R30, 0x7, R31 ;  /* 0x000000071e077819 */ /* 0x000fe4000001021f */
[----:B------:R-:W-:Y:S02]  /*3110*/  IADD3 R10, P1, P0, R6, UR6, R11 ;  /* 0x00000006060a7c10 */ /* 0x000fe4000f83e00b */
[----:B------:R-:W-:Y:S02]  /*3120*/  IADD3.X R15, R36, UR7, RZ, P4, !PT ;  /* 0x00000007240f7c10 */ /* 0x000fe4000a7fe4ff */
[----:B---3-5:R-:W-:-:S02]  /*3130*/  FSETP.NEU.AND P4, PT, R9, RZ, PT ;  /* 0x000000ff0900720b */ /* 0x028fc40003f8d000 */
[----:B------:R-:W-:Y:S02]  /*3140*/  LEA.HI.X R30, R30, R36, R31, 0x3, P2 ;  /* 0x000000241e1e7211 */ /* 0x000fe400010f1c1f */
[C---:B------:R-:W-:Y:S02]  /*3150*/  IADD3 R12, P2, R28.reuse, UR6, RZ ;  /* 0x000000061c0c7c10 */ /* 0x040fe4000ff5e0ff */
[----:B------:R-:W-:Y:S02]  /*3160*/  IADD3 R6, P5, P6, R28, UR6, R11 ;  /* 0x000000061c067c10 */ /* 0x000fe4000febe00b */
[--C-:B------:R-:W-:Y:S02]  /*3170*/  IADD3.X R11, R36, UR7, R7.reuse, P1, P0 ;  /* 0x00000007240b7c10 */ /* 0x100fe40008fe0407 */
[C---:B------:R-:W-:Y:S02]  /*3180*/  IADD3.X R13, R30.reuse, UR7, RZ, P2, !PT ;  /* 0x000000071e0d7c10 */ /* 0x040fe400097fe4ff */
[----:B------:R-:W-:Y:S01]  /*3190*/  IADD3.X R7, R30, UR7, R7, P5, P6 ;  /* 0x000000071e077c10 */ /* 0x000fe2000afec407 */
[----:B------:R-:W-:Y:S06]  /*31a0*/  @!P4 BRA `(.L_x_33) ;  /* 0x00000034009cc947 */ /* 0x000fec0003800000 */
[----:B------:R-:W-:Y:S01]  /*31b0*/  ULDC.64 UR6, c[0x0][0x5b8] ;  /* 0x00016e0000067ab9 */ /* 0x000fe20000000a00 */
[----:B------:R-:W-:Y:S01]  /*31c0*/  ISETP.GE.AND P0, PT, R34, 0x1, PT ;  /* 0x000000012200780c */ /* 0x000fe20003f06270 */
[----:B------:R-:W-:Y:S01]  /*31d0*/  IMAD R28, R29, UR6, RZ ;  /* 0x000000061d1c7c24 */ /* 0x000fe2000f8e02ff */
[----:B------:R-:W-:Y:S01]  /*31e0*/  ULDC.64 UR10, c[0x0][0x5a8] ;  /* 0x00016a00000a7ab9 */ /* 0x000fe20000000a00 */
[----:B------:R-:W-:Y:S01]  /*31f0*/  IMAD.WIDE.U32 R26, R5, UR6, R26 ;  /* 0x00000006051a7c25 */ /* 0x000fe2000f8e001a */
[----:B------:R-:W-:Y:S01]  /*3200*/  ISETP.LT.OR P4, PT, R33, 0x1, !P0 ;  /* 0x000000012100780c */ /* 0x000fe20004781670 */
[----:B------:R-:W-:Y:S02]  /*3210*/  BSSY B1, `(.L_x_34) ;  /* 0x000000c000017945 */ /* 0x000fe40003800000 */
[----:B------:R-:W-:Y:S01]  /*3220*/  IMAD R5, R5, UR7, R28 ;  /* 0x0000000705057c24 */ /* 0x000fe2000f8e021c */
[----:B------:R-:W-:Y:S02]  /*3230*/  ULDC.64 UR6, c[0x0][0x5b0] ;  /* 0x00016c0000067ab9 */ /* 0x000fe40000000a00 */
[----:B------:R-:W-:-:S02]  /*3240*/  IMAD R30, R25, UR6, RZ ;  /* 0x00000006191e7c24 */ /* 0x000fc4000f8e02ff */
[----:B------:R-:W-:Y:S02]  /*3250*/  IMAD.IADD R27, R27, 0x1, R5 ;  /* 0x000000011b1b7824 */ /* 0x000fe400078e0205 */
[C---:B------:R-:W-:Y:S02]  /*3260*/  IMAD R5, R35.reuse, UR7, R30 ;  /* 0x0000000723057c24 */ /* 0x040fe4000f8e021e */
[----:B------:R-:W-:-:S03]  /*3270*/  IMAD.WIDE.U32 R28, R35, UR6, R26 ;  /* 0x00000006231c7c25 */ /* 0x000fc6000f8e001a */
[----:B------:R-:W-:-:S04]  /*3280*/  IADD3 R28, P1, R28, UR10, RZ ;  /* 0x0000000a1c1c7c10 */ /* 0x000fc8000ff3e0ff */
[--C-:B------:R-:W-:Y:S02]  /*3290*/  IADD3.X R29, R29, UR11, R5.reuse, P1, !PT ;  /* 0x0000000b1d1d7c10 */ /* 0x100fe40008ffe405 */
[----:B------:R-:W-:Y:S01]  /*32a0*/  PRMT R5, RZ, 0x7610, R5 ;  /* 0x00007610ff057816 */ /* 0x000fe20000000005 */
[----:B------:R-:W-:Y:S06]  /*32b0*/  @P4 BRA `(.L_x_35) ;  /* 0x0000000000044947 */ /* 0x000fec0003800000 */
[----:B------:R0:W5:Y:S02]  /*32c0*/  LDG.E.U8 R5, desc[UR16][R28.64] ;  /* 0x000000101c057981 */ /* 0x000164000c1e1100 */
.L_x_35:
[----:B------:R-:W-:Y:S05]  /*32d0*/  BSYNC B1 ;  /* 0x0000000000017941 */ /* 0x000fea0003800000 */
.L_x_34:
[----:B-----5:R-:W-:Y:S01]  /*32e0*/  LOP3.LUT R5, R5, 0xff, RZ, 0xc0, !PT ;  /* 0x000000ff05057812 */ /* 0x020fe200078ec0ff */
[----:B------:R-:W-:Y:S01]  /*32f0*/  BSSY B1, `(.L_x_36) ;  /* 0x000000b000017945 */ /* 0x000fe20003800000 */
[----:B------:R-:W-:Y:S02]  /*3300*/  ISETP.LT.OR P2, PT, R33, 0x2, !P0 ;  /* 0x000000022100780c */ /* 0x000fe40004741670 */
[----:B------:R-:W-:-:S05]  /*3310*/  F2FP.F16.E5M2.UNPACK_B R5, R5 ;  /* 0x00000005ff05723e */ /* 0x000fca00020004ff */
[----:B------:R-:W-:Y:S01]  /*3320*/  HADD2.F32 R30, -RZ, R5.H0_H0 ;  /* 0x20000005ff1e7230 */ /* 0x000fe20000004100 */
[----:B------:R-:W-:-:S04]  /*3330*/  PRMT R5, RZ, 0x7610, R5 ;  /* 0x00007610ff057816 */ /* 0x000fc80000000005 */
[----:B------:R-:W-:-:S04]  /*3340*/  FMUL R30, R30, R9 ;  /* 0x000000091e1e7220 */ /* 0x000fc80000400000 */
[----:B--2---:R-:W-:-:S05]  /*3350*/  FFMA R30, R145, R8, R30 ;  /* 0x00000008911e7223 */ /* 0x004fca000000001e */
[----:B------:R-:W-:-:S05]  /*3360*/  F2FP.SATFINITE.E5M2.F32.PACK_AB_MERGE_C R31, RZ, R30, RZ ;  /* 0x0000001eff1f723e */ /* 0x000fca00048060ff */
[----:B------:R1:W-:Y:S01]  /*3370*/  @!P4 STG.E.U8 desc[UR16][R14.64], R31 ;  /* 0x0000001f0e00c986 */ /* 0x0003e2000c101110 */
[----:B------:R-:W-:Y:S05]  /*3380*/  @P2 BRA `(.L_x_37) ;  /* 0x0000000000042947 */ /* 0x000fea0003800000 */
[----:B------:R2:W5:Y:S02]  /*3390*/  LDG.E.U8 R5, desc[UR16][R28.64+0x1] ;  /* 0x000001101c057981 */ /* 0x000564000c1e1100 */
.L_x_37:
[----:B------:R-:W-:Y:S05]  /*33a0*/  BSYNC B1 ;  /* 0x0000000000017941 */ /* 0x000fea0003800000 */
.L_x_36:
[----:B-----5:R-:W-:Y:S01]  /*33b0*/  LOP3.LUT R5, R5, 0xff, RZ, 0xc0, !PT ;  /* 0x000000ff05057812 */ /* 0x020fe200078ec0ff */
[----:B------:R-:W-:Y:S01]  /*33c0*/  BSSY B1, `(.L_x_38) ;  /* 0x0000013000017945 */ /* 0x000fe20003800000 */
[----:B------:R-:W-:Y:S02]  /*33d0*/  IADD3 R37, P1, R35, 0x8, RZ ;  /* 0x0000000823257810 */ /* 0x000fe40007f3e0ff */
[----:B------:R-:W-:-:S03]  /*33e0*/  F2FP.F16.E5M2.UNPACK_B R5, R5 ;  /* 0x00000005ff05723e */ /* 0x000fc600020004ff */
[----:B-1----:R-:W-:Y:S01]  /*33f0*/  IMAD.X R31, RZ, RZ, R25, P1 ;  /* 0x000000ffff1f7224 */ /* 0x002fe200008e0619 */
[----:B------:R-:W-:Y:S01]  /*3400*/  ISETP.GE.AND P1, PT, R34, 0x9, PT ;  /* 0x000000092200780c */ /* 0x000fe20003f26270 */
[----:B------:R-:W-:Y:S02]  /*3410*/  HADD2.F32 R30, -RZ, R5.H0_H0 ;  /* 0x20000005ff1e7230 */ /* 0x000fe40000004100 */
[----:B------:R-:W-:Y:S01]  /*3420*/  IMAD R36, R31, UR6, RZ ;  /* 0x000000061f247c24 */ /* 0x000fe2000f8e02ff */
[----:B------:R-:W-:Y:S02]  /*3430*/  ISETP.LT.OR P5, PT, R33, 0x1, !P1 ;  /* 0x000000012100780c */ /* 0x000fe40004fa1670 */
[----:B------:R-:W-:Y:S01]  /*3440*/  FMUL R5, R30, R9 ;  /* 0x000000091e057220 */ /* 0x000fe20000400000 */
[----:B------:R-:W-:-:S04]  /*3450*/  IMAD.WIDE.U32 R30, R37, UR6, R26 ;  /* 0x00000006251e7c25 */ /* 0x000fc8000f8e001a */
[----:B------:R-:W-:Y:S01]  /*3460*/  FFMA R5, R140, R8, R5 ;  /* 0x000000088c057223 */ /* 0x000fe20000000005 */
[----:B------:R-:W-:Y:S01]  /*3470*/  IMAD R37, R37, UR7, R36 ;  /* 0x0000000725257c24 */ /* 0x000fe2000f8e0224 */
[----:B------:R-:W-:-:S03]  /*3480*/  IADD3 R30, P4, R30, UR10, RZ ;  /* 0x0000000a1e1e7c10 */ /* 0x000fc6000ff9e0ff */
[----:B------:R-:W-:Y:S02]  /*3490*/  F2FP.SATFINITE.E5M2.F32.PACK_AB_MERGE_C R39, RZ, R5, RZ ;  /* 0x00000005ff27723e */ /* 0x000fe400048060ff */
[----:B------:R-:W-:Y:S02]  /*34a0*/  IADD3.X R31, R31, UR11, R37, P4, !PT ;  /* 0x0000000b1f1f7c10 */ /* 0x000fe4000a7fe425 */
[----:B------:R-:W-:Y:S01]  /*34b0*/  PRMT R5, RZ, 0x7610, R5 ;  /* 0x00007610ff057816 */ /* 0x000fe20000000005 */
[----:B------:R1:W-:Y:S01]  /*34c0*/  @!P2 STG.E.U8 desc[UR16][R14.64+0x1], R39 ;  /* 0x000001270e00a986 */ /* 0x0003e2000c101110 */
[----:B------:R-:W-:Y:S05]  /*34d0*/  @P5 BRA `(.L_x_39) ;  /* 0x0000000000045947 */ /* 0x000fea0003800000 */
[----:B------:R3:W5:Y:S02]  /*34e0*/  LDG.E.U8 R5, desc[UR16][R30.64] ;  /* 0x000000101e057981 */ /* 0x000764000c1e1100 */
.L_x_39:
[----:B------:R-:W-:Y:S05]  /*34f0*/  BSYNC B1 ;  /* 0x0000000000017941 */ /* 0x000fea0003800000 */
.L_x_38:
[----:B-----5:R-:W-:Y:S01]  /*3500*/  LOP3.LUT R5, R5, 0xff, RZ, 0xc0, !PT ;  /* 0x000000ff05057812 */ /* 0x020fe200078ec0ff */
[----:B------:R-:W-:Y:S01]  /*3510*/  BSSY B1, `(.L_x_40) ;  /* 0x000000b000017945 */ /* 0x000fe20003800000 */
[----:B------:R-:W-:Y:S02]  /*3520*/  ISETP.LT.OR P2, PT, R33, 0x2, !P1 ;  /* 0x000000022100780c */ /* 0x000fe40004f41670 */
[----:B------:R-:W-:-:S05]  /*3530*/  F2FP.F16.E5M2.UNPACK_B R5, R5 ;  /* 0x00000005ff05723e */ /* 0x000fca00020004ff */
[----:B------:R-:W-:Y:S01]  /*3540*/  HADD2.F32 R36, -RZ, R5.H0_H0 ;  /* 0x20000005ff247230 */ /* 0x000fe20000004100 */
[----:B------:R-:W-:-:S04]  /*3550*/  PRMT R5, RZ, 0x7610, R5 ;  /* 0x00007610ff057816 */ /* 0x000fc80000000005 */
[----:B------:R-:W-:-:S04]  /*3560*/  FMUL R36, R36, R9 ;  /* 0x0000000924247220 */ /* 0x000fc80000400000 */
[----:B------:R-:W-:-:S05]  /*3570*/  FFMA R36, R143, R8, R36 ;  /* 0x000000088f247223 */ /* 0x000fca0000000024 */
[----:B------:R-:W-:-:S05]  /*3580*/  F2FP.SATFINITE.E5M2.F32.PACK_AB_MERGE_C R37, RZ, R36, RZ ;  /* 0x00000024ff25723e */ /* 0x000fca00048060ff */
[----:B------:R4:W-:Y:S01]  /*3590*/  @!P5 STG.E.U8 desc[UR16][R12.64], R37 ;  /* 0x000000250c00d986 */ /* 0x0009e2000c101110 */
[----:B------:R-:W-:Y:S05]  /*35a0*/  @P2 BRA `(.L_x_41) ;  /* 0x0000000000042947 */ /* 0x000fea0003800000 */
[----:B------:R0:W5:Y:S02]  /*35b0*/  LDG.E.U8 R5, desc[UR16][R30.64+0x1] ;  /* 0x000001101e057981 */ /* 0x000164000c1e1100 */
.L_x_41:
[----:B------:R-:W-:Y:S05]  /*35c0*/  BSYNC B1 ;  /* 0x0000000000017941 */ /* 0x000fea0003800000 */
.L_x_40:
[----:B-----5:R-:W-:Y:S01]  /*35d0*/  LOP3.LUT R5, R5, 0xff, RZ, 0xc0, !PT ;  /* 0x000000ff05057812 */ /* 0x020fe200078ec0ff */
[----:B------:R-:W-:Y:S01]  /*35e0*/  BSSY B1, `(.L_x_42) ;  /* 0x000000b000017945 */ /* 0x000fe20003800000 */
[----:B------:R-:W-:Y:S02]  /*35f0*/  ISETP.LT.OR P4, PT, R33, 0x9, !P0 ;  /* 0x000000092100780c */ /* 0x000fe40004781670 */
[----:B------:R-:W-:-:S05]  /*3600*/  F2FP.F16.E5M2.UNPACK_B R5, R5 ;  /* 0x00000005ff05723e */ /* 0x000fca00020004ff */
[----:B------:R-:W-:-:S05]  /*3610*/  HADD2.F32 R36, -RZ, R5.H0_H0 ;  /* 0x20000005ff247230 */ /* 0x000fca0000004100 */
[----:B------:R-:W-:-:S04]  /*3620*/  FMUL R5, R36, R9 ;  /* 0x0000000924057220 */ /* 0x000fc80000400000 */
[----:B------:R-:W-:-:S05]  /*3630*/  FFMA R5, R138, R8, R5 ;  /* 0x000000088a057223 */ /* 0x000fca0000000005 */
[----:B----4-:R-:W-:Y:S02]  /*3640*/  F2FP.SATFINITE.E5M2.F32.PACK_AB_MERGE_C R37, RZ, R5, RZ ;  /* 0x00000005ff25723e */ /* 0x010fe400048060ff */
[----:B------:R-:W-:-:S03]  /*3650*/  PRMT R5, RZ, 0x7610, R5 ;  /* 0x00007610ff057816 */ /* 0x000fc60000000005 */
[----:B------:R4:W-:Y:S01]  /*3660*/  @!P2 STG.E.U8 desc[UR16][R12.64+0x1], R37 ;  /* 0x000001250c00a986 */ /* 0x0009e2000c101110 */
[----:B------:R-:W-:Y:S05]  /*3670*/  @P4 BRA `(.L_x_43) ;  /* 0x0000000000044947 */ /* 0x000fea0003800000 */
[----:B------:R0:W5:Y:S02]  /*3680*/  LDG.E.U8 R5, desc[UR16][R28.64+0x8] ;  /* 0x000008101c057981 */ /* 0x000164000c1e1100 */
.L_x_43:
[----:B------:R-:W-:Y:S05]  /*3690*/  BSYNC B1 ;  /* 0x0000000000017941 */ /* 0x000fea0003800000 */
.L_x_42:
        /* <DEDUP_REMOVED lines=8> */
[----:B----4-:R-:W-:-:S05]  /*3720*/  F2FP.SATFINITE.E5M2.F32.PACK_AB_MERGE_C R37, RZ, R36, RZ ;  /* 0x00000024ff25723e */ /* 0x010fca00048060ff */
[----:B------:R4:W-:Y:S01]  /*3730*/  @!P4 STG.E.U8 desc[UR16][R14.64+0x8], R37 ;  /* 0x000008250e00c986 */ /* 0x0009e2000c101110 */
[----:B------:R-:W-:Y:S05]  /*3740*/  @P2 BRA `(.L_x_45) ;  /* 0x0000000000042947 */ /* 0x000fea0003800000 */
[----:B------:R0:W5:Y:S02]  /*3750*/  LDG.E.U8 R5, desc[UR16][R28.64+0x9] ;  /* 0x000009101c057981 */ /* 0x000164000c1e1100 */
.L_x_45:
[----:B------:R-:W-:Y:S05]  /*3760*/  BSYNC B1 ;  /* 0x0000000000017941 */ /* 0x000fea0003800000 */
.L_x_44:
        /* <DEDUP_REMOVED lines=12> */
.L_x_47:
[----:B------:R-:W-:Y:S05]  /*3830*/  BSYNC B1 ;  /* 0x0000000000017941 */ /* 0x000fea0003800000 */
.L_x_46:
        /* <DEDUP_REMOVED lines=12> */
.L_x_49:
[----:B------:R-:W-:Y:S05]  /*3900*/  BSYNC B1 ;  /* 0x0000000000017941 */ /* 0x000fea0003800000 */
.L_x_48:
        /* <DEDUP_REMOVED lines=12> */
.L_x_51:
[----:B------:R-:W-:Y:S05]  /*39d0*/  BSYNC B1 ;  /* 0x0000000000017941 */ /* 0x000fea0003800000 */
.L_x_50:
        /* <DEDUP_REMOVED lines=12> */
.L_x_53:
[----:B------:R-:W-:Y:S05]  /*3aa0*/  BSYNC B1 ;  /* 0x0000000000017941 */ /* 0x000fea0003800000 */
.L_x_52:
        /* <DEDUP_REMOVED lines=12> */
.L_x_55:
[----:B------:R-:W-:Y:S05]  /*3b70*/  BSYNC B1 ;  /* 0x0000000000017941 */ /* 0x000fea0003800000 */
.L_x_54:
        /* <DEDUP_REMOVED lines=12> */
.L_x_57:
[----:B------:R-:W-:Y:S05]  /*3c40*/  BSYNC B1 ;  /* 0x0000000000017941 */ /* 0x000fea0003800000 */
.L_x_56:
        /* <DEDUP_REMOVED lines=12> */
.L_x_59:
[----:B------:R-:W-:Y:S05]  /*3d10*/  BSYNC B1 ;  /* 0x0000000000017941 */ /* 0x000fea0003800000 */
.L_x_58:
        /* <DEDUP_REMOVED lines=12> */
.L_x_61:
[----:B------:R-:W-:Y:S05]  /*3de0*/  BSYNC B1 ;  /* 0x0000000000017941 */ /* 0x000fea0003800000 */
.L_x_60:
        /* <DEDUP_REMOVED lines=12> */
.L_x_63:
[----:B------:R-:W-:Y:S05]  /*3eb0*/  BSYNC B1 ;  /* 0x0000000000017941 */ /* 0x000fea0003800000 */
.L_x_62:
        /* <DEDUP_REMOVED lines=12> */
.L_x_65:
[----:B------:R-:W-:Y:S05]  /*3f80*/  BSYNC B1 ;  /* 0x0000000000017941 */ /* 0x000fea0003800000 */
.L_x_64:
        /* <DEDUP_REMOVED lines=12> */
.L_x_67:
[----:B------:R-:W-:Y:S05]  /*4050*/  BSYNC B1 ;  /* 0x0000000000017941 */ /* 0x000fea0003800000 */
.L_x_66:
        /* <DEDUP_REMOVED lines=12> */
.L_x_69:
[----:B------:R-:W-:Y:S05]  /*4120*/  BSYNC B1 ;  /* 0x0000000000017941 */ /* 0x000fea0003800000 */
.L_x_68:
        /* <DEDUP_REMOVED lines=12> */
.L_x_71:
[----:B------:R-:W-:Y:S05]  /*41f0*/  BSYNC B1 ;  /* 0x0000000000017941 */ /* 0x000fea0003800000 */
.L_x_70:
        /* <DEDUP_REMOVED lines=12> */
.L_x_73:
[----:B------:R-:W-:Y:S05]  /*42c0*/  BSYNC B1 ;  /* 0x0000000000017941 */ /* 0x000fea0003800000 */
.L_x_72:
        /* <DEDUP_REMOVED lines=12> */
.L_x_75:
[----:B------:R-:W-:Y:S05]  /*4390*/  BSYNC B1 ;  /* 0x0000000000017941 */ /* 0x000fea0003800000 */
.L_x_74:
        /* <DEDUP_REMOVED lines=12> */
.L_x_77:
[----:B------:R-:W-:Y:S05]  /*4460*/  BSYNC B1 ;  /* 0x0000000000017941 */ /* 0x000fea0003800000 */
.L_x_76:
        /* <DEDUP_REMOVED lines=12> */
.L_x_79:
[----:B------:R-:W-:Y:S05]  /*4530*/  BSYNC B1 ;  /* 0x0000000000017941 */ /* 0x000fea0003800000 */
.L_x_78:
        /* <DEDUP_REMOVED lines=12> */
.L_x_81:
[----:B------:R-:W-:Y:S05]  /*4600*/  BSYNC B1 ;  /* 0x0000000000017941 */ /* 0x000fea0003800000 */
.L_x_80:
        /* <DEDUP_REMOVED lines=12> */
.L_x_83:
[----:B------:R-:W-:Y:S05]  /*46d0*/  BSYNC B1 ;  /* 0x0000000000017941 */ /* 0x000fea0003800000 */
.L_x_82:
        /* <DEDUP_REMOVED lines=12> */
.L_x_85:
[----:B------:R-:W-:Y:S05]  /*47a0*/  BSYNC B1 ;  /* 0x0000000000017941 */ /* 0x000fea0003800000 */
.L_x_84:
        /* <DEDUP_REMOVED lines=12> */
.L_x_87:
[----:B------:R-:W-:Y:S05]  /*4870*/  BSYNC B1 ;  /* 0x0000000000017941 */ /* 0x000fea0003800000 */
.L_x_86:
        /* <DEDUP_REMOVED lines=12> */
.L_x_89:
[----:B------:R-:W-:Y:S05]  /*4940*/  BSYNC B1 ;  /* 0x0000000000017941 */ /* 0x000fea0003800000 */
.L_x_88:
        /* <DEDUP_REMOVED lines=12> */
.L_x_91:
[----:B------:R-:W-:Y:S05]  /*4a10*/  BSYNC B1 ;  /* 0x0000000000017941 */ /* 0x000fea0003800000 */
.L_x_90:
        /* <DEDUP_REMOVED lines=12> */
.L_x_93:
[----:B------:R-:W-:Y:S05]  /*4ae0*/  BSYNC B1 ;  /* 0x0000000000017941 */ /* 0x000fea0003800000 */
.L_x_92:
[----:B-----5:R-:W-:Y:S01]  /*4af0*/  LOP3.LUT R5, R5, 0xff, RZ, 0xc0, !PT ;  /* 0x000000ff05057812 */ /* 0x020fe200078ec0ff */
[----:B------:R-:W-:Y:S01]  /*4b00*/  BSSY B1, `(.L_x_94) ;  /* 0x000000b000017945 */ /* 0x000fe20003800000 */
[----:B------:R-:W-:Y:S02]  /*4b10*/  ISETP.LT.OR P2, PT, R33, 0x39, !P1 ;  /* 0x000000392100780c */ /* 0x000fe40004f41670 */
[----:B------:R-:W-:-:S05]  /*4b20*/  F2FP.F16.E5M2.UNPACK_B R5, R5 ;  /* 0x00000005ff05723e */ /* 0x000fca00020004ff */
[----:B0-2---:R-:W-:-:S05]  /*4b30*/  HADD2.F32 R28, -RZ, R5.H0_H0 ;  /* 0x20000005ff1c7230 */ /* 0x005fca0000004100 */
[----:B------:R-:W-:-:S04]  /*4b40*/  FMUL R5, R28, R9 ;  /* 0x000000091c057220 */ /* 0x000fc80000400000 */
[----:B------:R-:W-:-:S05]  /*4b50*/  FFMA R5, R112, R8, R5 ;  /* 0x0000000870057223 */ /* 0x000fca0000000005 */
[----:B------:R-:W-:Y:S02]  /*4b60*/  F2FP.SATFINITE.E5M2.F32.PACK_AB_MERGE_C R29, RZ, R5, RZ ;  /* 0x00000005ff1d723e */ /* 0x000fe400048060ff */
[----:B------:R-:W-:-:S03]  /*4b70*/  PRMT R5, RZ, 0x7610, R5 ;  /* 0x00007610ff057816 */ /* 0x000fc60000000005 */
[----:B------:R0:W-:Y:S01]  /*4b80*/  @!P0 STG.E.U8 desc[UR16][R14.64+0x39], R29 ;  /* 0x0000391d0e008986 */ /* 0x0001e2000c101110 */
[----:B------:R-:W-:Y:S05]  /*4b90*/  @P2 BRA `(.L_x_95) ;  /* 0x0000000000042947 */ /* 0x000fea0003800000 */
[----:B------:R2:W5:Y:S02]  /*4ba0*/  LDG.E.U8 R5, desc[UR16][R30.64+0x38] ;  /* 0x000038101e057981 */ /* 0x000564000c1e1100 */
.L_x_95:
[----:B------:R-:W-:Y:S05]  /*4bb0*/  BSYNC B1 ;  /* 0x0000000000017941 */ /* 0x000fea0003800000 */
.L_x_94:
[----:B-----5:R-:W-:Y:S01]  /*4bc0*/  LOP3.LUT R5, R5, 0xff, RZ, 0xc0, !PT ;  /* 0x000000ff05057812 */ /* 0x020fe200078ec0ff */
[----:B------:R-:W-:Y:S01]  /*4bd0*/  BSSY B1, `(.L_x_96) ;  /* 0x000000b000017945 */ /* 0x000fe20003800000 */
[----:B------:R-:W-:Y:S02]  /*4be0*/  ISETP.LT.OR P1, PT, R33, 0x3a, !P1 ;  /* 0x0000003a2100780c */ /* 0x000fe40004f21670 */
[----:B------:R-:W-:-:S05]  /*4bf0*/  F2FP.F16.E5M2.UNPACK_B R5, R5 ;  /* 0x00000005ff05723e */ /* 0x000fca00020004ff */
[----:B01--4-:R-:W-:Y:S01]  /*4c00*/  HADD2.F32 R14, -RZ, R5.H0_H0 ;  /* 0x20000005ff0e7230 */ /* 0x013fe20000004100 */
[----:B------:R-:W-:-:S04]  /*4c10*/  PRMT R5, RZ, 0x7610, R5 ;  /* 0x00007610ff057816 */ /* 0x000fc80000000005 */
[----:B------:R-:W-:-:S04]  /*4c20*/  FMUL R14, R14, R9 ;  /* 0x000000090e0e7220 */ /* 0x000fc80000400000 */
[----:B------:R-:W-:-:S05]  /*4c30*/  FFMA R14, R115, R8, R14 ;  /* 0x00000008730e7223 */ /* 0x000fca000000000e */
[----:B------:R-:W-:-:S05]  /*4c40*/  F2FP.SATFINITE.E5M2.F32.PACK_AB_MERGE_C R15, RZ, R14, RZ ;  /* 0x0000000eff0f723e */ /* 0x000fca00048060ff */
[----:B------:R0:W-:Y:S01]  /*4c50*/  @!P2 STG.E.U8 desc[UR16][R12.64+0x38], R15 ;  /* 0x0000380f0c00a986 */ /* 0x0001e2000c101110 */
[----:B------:R-:W-:Y:S05]  /*4c60*/  @P1 BRA `(.L_x_97) ;  /* 0x0000000000041947 */ /* 0x000fea0003800000 */
[----:B------:R1:W5:Y:S02]  /*4c70*/  LDG.E.U8 R5, desc[UR16][R30.64+0x39] ;  /* 0x000039101e057981 */ /* 0x000364000c1e1100 */
.L_x_97:
[----:B------:R-:W-:Y:S05]  /*4c80*/  BSYNC B1 ;  /* 0x0000000000017941 */ /* 0x000fea0003800000 */
.L_x_96:
[----:B-----5:R-:W-:Y:S01]  /*4c90*/  LOP3.LUT R5, R5, 0xff, RZ, 0xc0, !PT ;  /* 0x000000ff05057812 */ /* 0x020fe200078ec0ff */
[----:B------:R-:W-:Y:S01]  /*4ca0*/  BSSY B1, `(.L_x_98) ;  /* 0x0000013000017945 */ /* 0x000fe20003800000 */
[----:B------:R-:W-:Y:S02]  /*4cb0*/  IADD3 R29, P0, R35, 0x80, RZ ;  /* 0x00000080231d7810 */ /* 0x000fe40007f1e0ff */
[----:B------:R-:W-:-:S03]  /*4cc0*/  F2FP.F16.E5M2.UNPACK_B R5, R5 ;  /* 0x00000005ff05723e */ /* 0x000fc600020004ff */
[----:B0-----:R-:W-:Y:S01]  /*4cd0*/  IMAD.X R15, RZ, RZ, R25, P0 ;  /* 0x000000ffff0f7224 */ /* 0x001fe200000e0619 */
        /* <DEDUP_REMOVED lines=9> */
[----:B-123--:R-:W-:Y:S02]  /*4d70*/  F2FP.SATFINITE.E5M2.F32.PACK_AB_MERGE_C R31, RZ, R5, RZ ;  /* 0x00000005ff1f723e */ /* 0x00efe400048060ff */
[----:B------:R-:W-:Y:S02]  /*4d80*/  IADD3.X R15, R15, UR11, R29, P2, !PT ;  /* 0x0000000b0f0f7c10 */ /* 0x000fe400097fe41d */
[----:B------:R-:W-:Y:S01]  /*4d90*/  PRMT R5, RZ, 0x7610, R5 ;  /* 0x00007610ff057816 */ /* 0x000fe20000000005 */
[----:B------:R0:W-:Y:S01]  /*4da0*/  @!P1 STG.E.U8 desc[UR16][R12.64+0x39], R31 ;  /* 0x0000391f0c009986 */ /* 0x0001e2000c101110 */
[----:B------:R-:W-:Y:S05]  /*4db0*/  @P4 BRA `(.L_x_99) ;  /* 0x0000000000044947 */ /* 0x000fea0003800000 */
[----:B------:R1:W5:Y:S02]  /*4dc0*/  LDG.E.U8 R5, desc[UR16][R14.64] ;  /* 0x000000100e057981 */ /* 0x000364000c1e1100 */
.L_x_99:
[----:B------:R-:W-:Y:S05]  /*4dd0*/  BSYNC B1 ;  /* 0x0000000000017941 */ /* 0x000fea0003800000 */
.L_x_98:
[----:B-----5:R-:W-:Y:S01]  /*4de0*/  LOP3.LUT R5, R5, 0xff, RZ, 0xc0, !PT ;  /* 0x000000ff05057812 */ /* 0x020fe200078ec0ff */
[----:B------:R-:W-:Y:S01]  /*4df0*/  BSSY B1, `(.L_x_100) ;  /* 0x000000b000017945 */ /* 0x000fe20003800000 */
[----:B------:R-:W-:Y:S02]  /*4e00*/  ISETP.LT.OR P2, PT, R33, 0x2, !P0 ;  /* 0x000000022100780c */ /* 0x000fe40004741670 */
[----:B------:R-:W-:-:S05]  /*4e10*/  F2FP.F16.E5M2.UNPACK_B R5, R5 ;  /* 0x00000005ff05723e */ /* 0x000fca00020004ff */
[----:B0-----:R-:W-:Y:S01]  /*4e20*/  HADD2.F32 R12, -RZ, R5.H0_H0 ;  /* 0x20000005ff0c7230 */ /* 0x001fe20000004100 */
[----:B------:R-:W-:-:S04]  /*4e30*/  PRMT R5, RZ, 0x7610, R5 ;  /* 0x00007610ff057816 */ /* 0x000fc80000000005 */
[----:B------:R-:W-:-:S04]  /*4e40*/  FMUL R12, R12, R9 ;  /* 0x000000090c0c7220 */ /* 0x000fc80000400000 */
[----:B------:R-:W-:-:S05]  /*4e50*/  FFMA R12, R113, R8, R12 ;  /* 0x00000008710c7223 */ /* 0x000fca000000000c */
[----:B------:R-:W-:-:S05]  /*4e60*/  F2FP.SATFINITE.E5M2.F32.PACK_AB_MERGE_C R13, RZ, R12, RZ ;  /* 0x0000000cff0d723e */ /* 0x000fca00048060ff */
[----:B------:R0:W-:Y:S01]  /*4e70*/  @!P4 STG.E.U8 desc[UR16][R10.64], R13 ;  /* 0x0000000d0a00c986 */ /* 0x0001e2000c101110 */
[----:B------:R-:W-:Y:S05]  /*4e80*/  @P2 BRA `(.L_x_101) ;  /* 0x0000000000042947 */ /* 0x000fea0003800000 */
[----:B------:R2:W5:Y:S02]  /*4e90*/  LDG.E.U8 R5, desc[UR16][R14.64+0x1] ;  /* 0x000001100e057981 */ /* 0x000564000c1e1100 */
.L_x_101:
[----:B------:R-:W-:Y:S05]  /*4ea0*/  BSYNC B1 ;  /* 0x0000000000017941 */ /* 0x000fea0003800000 */
.L_x_100:
[----:B-----5:R-:W-:Y:S01]  /*4eb0*/  LOP3.LUT R5, R5, 0xff, RZ, 0xc0, !PT ;  /* 0x000000ff05057812 */ /* 0x020fe200078ec0ff */
[----:B------:R-:W-:Y:S01]  /*4ec0*/  BSSY B1, `(.L_x_102) ;  /* 0x0000013000017945 */ /* 0x000fe20003800000 */
[----:B------:R-:W-:Y:S02]  /*4ed0*/  IADD3 R35, P1, R35, 0x88, RZ ;  /* 0x0000008823237810 */ /* 0x000fe40007f3e0ff */
[----:B------:R-:W-:-:S03]  /*4ee0*/  F2FP.F16.E5M2.UNPACK_B R5, R5 ;  /* 0x00000005ff05723e */ /* 0x000fc600020004ff */
[----:B------:R-:W-:Y:S01]  /*4ef0*/  IMAD.X R24, RZ, RZ, R25, P1 ;  /* 0x000000ffff187224 */ /* 0x000fe200008e0619 */
[----:B------:R-:W-:Y:S01]  /*4f00*/  ISETP.GE.AND P1, PT, R34, 0x89, PT ;  /* 0x000000892200780c */ /* 0x000fe20003f26270 */
[----:B------:R-:W-:Y:S02]  /*4f10*/  HADD2.F32 R12, -RZ, R5.H0_H0 ;  /* 0x20000005ff0c7230 */ /* 0x000fe40000004100 */
[----:B------:R-:W-:Y:S01]  /*4f20*/  IMAD R24, R24, UR6, RZ ;  /* 0x0000000618187c24 */ /* 0x000fe2000f8e02ff */
[----:B------:R-:W-:Y:S01]  /*4f30*/  ISETP.LT.OR P5, PT, R33, 0x1, !P1 ;  /* 0x000000012100780c */ /* 0x000fe20004fa1670 */
[----:B------:R-:W-:-:S04]  /*4f40*/  IMAD.WIDE.U32 R26, R35, UR6, R26 ;  /* 0x00000006231a7c25 */ /* 0x000fc8000f8e001a */
[----:B------:R-:W-:Y:S01]  /*4f50*/  FMUL R5, R12, R9 ;  /* 0x000000090c057220 */ /* 0x000fe20000400000 */
[----:B------:R-:W-:-:S03]  /*4f60*/  IMAD R35, R35, UR7, R24 ;  /* 0x0000000723237c24 */ /* 0x000fc6000f8e0218 */
[----:B------:R-:W-:Y:S01]  /*4f70*/  FFMA R5, R108, R8, R5 ;  /* 0x000000086c057223 */ /* 0x000fe20000000005 */
[----:B------:R-:W-:-:S04]  /*4f80*/  IADD3 R12, P4, R26, UR10, RZ ;  /* 0x0000000a1a0c7c10 */ /* 0x000fc8000ff9e0ff */
[----:B------:R-:W-:Y:S02]  /*4f90*/  F2FP.SATFINITE.E5M2.F32.PACK_AB_MERGE_C R25, RZ, R5, RZ ;  /* 0x00000005ff19723e */ /* 0x000fe400048060ff */
[----:B0-----:R-:W-:Y:S02]  /*4fa0*/  IADD3.X R13, R27, UR11, R35, P4, !PT ;  /* 0x0000000b1b0d7c10 */ /* 0x001fe4000a7fe423 */
[----:B------:R-:W-:Y:S01]  /*4fb0*/  PRMT R5, RZ, 0x7610, R5 ;  /* 0x00007610ff057816 */ /* 0x000fe20000000005 */
[----:B------:R0:W-:Y:S01]  /*4fc0*/  @!P2 STG.E.U8 desc[UR16][R10.64+0x1], R25 ;  /* 0x000001190a00a986 */ /* 0x0001e2000c101110 */
[----:B------:R-:W-:Y:S05]  /*4fd0*/  @P5 BRA `(.L_x_103) ;  /* 0x0000000000045947 */ /* 0x000fea0003800000 */
[----:B------:R3:W5:Y:S02]  /*4fe0*/  LDG.E.U8 R5, desc[UR16][R12.64] ;  /* 0x000000100c057981 */ /* 0x000764000c1e1100 */
.L_x_103:
[----:B------:R-:W-:Y:S05]  /*4ff0*/  BSYNC B1 ;  /* 0x0000000000017941 */ /* 0x000fea0003800000 */
.L_x_102:
        /* <DEDUP_REMOVED lines=8> */
[----:B0-----:R-:W-:-:S05]  /*5080*/  F2FP.SATFINITE.E5M2.F32.PACK_AB_MERGE_C R25, RZ, R24, RZ ;  /* 0x00000018ff19723e */ /* 0x001fca00048060ff */
[----:B------:R0:W-:Y:S01]  /*5090*/  @!P5 STG.E.U8 desc[UR16][R6.64], R25 ;  /* 0x000000190600d986 */ /* 0x0001e2000c101110 */
[----:B------:R-:W-:Y:S05]  /*50a0*/  @P2 BRA `(.L_x_105) ;  /* 0x0000000000042947 */ /* 0x000fea0003800000 */
[----:B------:R4:W5:Y:S02]  /*50b0*/  LDG.E.U8 R5, desc[UR16][R12.64+0x1] ;  /* 0x000001100c057981 */ /* 0x000964000c1e1100 */
.L_x_105:
[----:B------:R-:W-:Y:S05]  /*50c0*/  BSYNC B1 ;  /* 0x0000000000017941 */ /* 0x000fea0003800000 */
.L_x_104:
[----:B-----5:R-:W-:Y:S01]  /*50d0*/  LOP3.LUT R5, R5, 0xff, RZ, 0xc0, !PT ;  /* 0x000000ff05057812 */ /* 0x020fe200078ec0ff */
[----:B------:R-:W-:Y:S01]  /*50e0*/  BSSY B1, `(.L_x_106) ;  /* 0x000000b000017945 */ /* 0x000fe20003800000 */
[----:B------:R-:W-:Y:S02]  /*50f0*/  ISETP.LT.OR P4, PT, R33, 0x9, !P0 ;  /* 0x000000092100780c */ /* 0x000fe40004781670 */
[----:B------:R-:W-:-:S05]  /*5100*/  F2FP.F16.E5M2.UNPACK_B R5, R5 ;  /* 0x00000005ff05723e */ /* 0x000fca00020004ff */
[----:B------:R-:W-:-:S05]  /*5110*/  HADD2.F32 R24, -RZ, R5.H0_H0 ;  /* 0x20000005ff187230 */ /* 0x000fca0000004100 */
[----:B------:R-:W-:-:S04]  /*5120*/  FMUL R5, R24, R9 ;  /* 0x0000000918057220 */ /* 0x000fc80000400000 */
[----:B------:R-:W-:-:S05]  /*5130*/  FFMA R5, R106, R8, R5 ;  /* 0x000000086a057223 */ /* 0x000fca0000000005 */
[----:B0-----:R-:W-:Y:S02]  /*5140*/  F2FP.SATFINITE.E5M2.F32.PACK_AB_MERGE_C R25, RZ, R5, RZ ;  /* 0x00000005ff19723e */ /* 0x001fe400048060ff */
[----:B------:R-:W-:-:S03]  /*5150*/  PRMT R5, RZ, 0x7610, R5 ;  /* 0x00007610ff057816 */ /* 0x000fc60000000005 */
[----:B------:R0:W-:Y:S01]  /*5160*/  @!P2 STG.E.U8 desc[UR16][R6.64+0x1], R25 ;  /* 0x000001190600a986 */ /* 0x0001e2000c101110 */
[----:B------:R-:W-:Y:S05]  /*5170*/  @P4 BRA `(.L_x_107) ;  /* 0x0000000000044947 */ /* 0x000fea0003800000 */
[----:B------:R0:W5:Y:S02]  /*5180*/  LDG.E.U8 R5, desc[UR16][R14.64+0x8] ;  /* 0x000008100e057981 */ /* 0x000164000c1e1100 */
.L_x_107:
[----:B------:R-:W-:Y:S05]  /*5190*/  BSYNC B1 ;  /* 0x0000000000017941 */ /* 0x000fea0003800000 */
.L_x_106:
        /* <DEDUP_REMOVED lines=12> */
.L_x_109:
[----:B------:R-:W-:Y:S05]  /*5260*/  BSYNC B1 ;  /* 0x0000000000017941 */ /* 0x000fea0003800000 */
.L_x_108:
        /* <DEDUP_REMOVED lines=12> */
.L_x_111:
[----:B------:R-:W-:Y:S05]  /*5330*/  BSYNC B1 ;  /* 0x0000000000017941 */ /* 0x000fea0003800000 */
.L_x_110:
        /* <DEDUP_REMOVED lines=12> */
.L_x_113:
[----:B------:R-:W-:Y:S05]  /*5400*/  BSYNC B1 ;  /* 0x0000000000017941 */ /* 0x000fea0003800000 */
.L_x_112:
        /* <DEDUP_REMOVED lines=12> */
.L_x_115:
[----:B------:R-:W-:Y:S05]  /*54d0*/  BSYNC B1 ;  /* 0x0000000000017941 */ /* 0x000fea0003800000 */
.L_x_114:
        /* <DEDUP_REMOVED lines=12> */
.L_x_117:
[----:B------:R-:W-:Y:S05]  /*55a0*/  BSYNC B1 ;  /* 0x0000000000017941 */ /* 0x000fea0003800000 */
.L_x_116:
        /* <DEDUP_REMOVED lines=12> */
.L_x_119:
[----:B------:R-:W-:Y:S05]  /*5670*/  BSYNC B1 ;  /* 0x0000000000017941 */ /* 0x000fea0003800000 */
.L_x_118:
        /* <DEDUP_REMOVED lines=12> */
.L_x_121:
[----:B------:R-:W-:Y:S05]  /*5740*/  BSYNC B1 ;  /* 0x0000000000017941 */ /* 0x000fea0003800000 */
.L_x_120:
        /* <DEDUP_REMOVED lines=12> */
.L_x_123:
[----:B------:R-:W-:Y:S05]  /*5810*/  BSYNC B1 ;  /* 0x0000000000017941 */ /* 0x000fea0003800000 */
.L_x_122:
        /* <DEDUP_REMOVED lines=12> */
.L_x_125:
[----:B------:R-:W-:Y:S05]  /*58e0*/  BSYNC B1 ;  /* 0x0000000000017941 */ /* 0x000fea0003800000 */
.L_x_124:
        /* <DEDUP_REMOVED lines=12> */
.L_x_127:
[----:B------:R-:W-:Y:S05]  /*59b0*/  BSYNC B1 ;  /* 0x0000000000017941 */ /* 0x000fea0003800000 */
.L_x_126:
        /* <DEDUP_REMOVED lines=12> */
.L_x_129:
[----:B------:R-:W-:Y:S05]  /*5a80*/  BSYNC B1 ;  /* 0x0000000000017941 */ /* 0x000fea0003800000 */
.L_x_128:
        /* <DEDUP_REMOVED lines=12> */
.L_x_131:
[----:B------:R-:W-:Y:S05]  /*5b50*/  BSYNC B1 ;  /* 0x0000000000017941 */ /* 0x000fea0003800000 */
.L_x_130:
        /* <DEDUP_REMOVED lines=12> */
.L_x_133:
[----:B------:R-:W-:Y:S05]  /*5c20*/  BSYNC B1 ;  /* 0x0000000000017941 */ /* 0x000fea0003800000 */
.L_x_132:
        /* <DEDUP_REMOVED lines=12> */
.L_x_135:
[----:B------:R-:W-:Y:S05]  /*5cf0*/  BSYNC B1 ;  /* 0x0000000000017941 */ /* 0x000fea0003800000 */
.L_x_134:
        /* <DEDUP_REMOVED lines=12> */
.L_x_137:
[----:B------:R-:W-:Y:S05]  /*5dc0*/  BSYNC B1 ;  /* 0x0000000000017941 */ /* 0x000fea0003800000 */
.L_x_136:
        /* <DEDUP_REMOVED lines=12> */
.L_x_139:
[----:B------:R-:W-:Y:S05]  /*5e90*/  BSYNC B1 ;  /* 0x0000000000017941 */ /* 0x000fea0003800000 */
.L_x_138:
        /* <DEDUP_REMOVED lines=12> */
.L_x_141:
[----:B------:R-:W-:Y:S05]  /*5f60*/  BSYNC B1 ;  /* 0x0000000000017941 */ /* 0x000fea0003800000 */
.L_x_140:
        /* <DEDUP_REMOVED lines=12> */
.L_x_143:
[----:B------:R-:W-:Y:S05]  /*6030*/  BSYNC B1 ;  /* 0x0000000000017941 */ /* 0x000fea0003800000 */
.L_x_142:
        /* <DEDUP_REMOVED lines=12> */
.L_x_145:
[----:B------:R-:W-:Y:S05]  /*6100*/  BSYNC B1 ;  /* 0x0000000000017941 */ /* 0x000fea0003800000 */
.L_x_144:
        /* <DEDUP_REMOVED lines=12> */
.L_x_147:
[----:B------:R-:W-:Y:S05]  /*61d0*/  BSYNC B1 ;  /* 0x0000000000017941 */ /* 0x000fea0003800000 */
.L_x_146:
        /* <DEDUP_REMOVED lines=12> */
.L_x_149:
[----:B------:R-:W-:Y:S05]  /*62a0*/  BSYNC B1 ;  /* 0x0000000000017941 */ /* 0x000fea0003800000 */
.L_x_148:
        /* <DEDUP_REMOVED lines=12> */
.L_x_151:
[----:B------:R-:W-:Y:S05]  /*6370*/  BSYNC B1 ;  /* 0x0000000000017941 */ /* 0x000fea0003800000 */
.L_x_150:
        /* <DEDUP_REMOVED lines=12> */
.L_x_153:
[----:B------:R-:W-:Y:S05]  /*6440*/  BSYNC B1 ;  /* 0x0000000000017941 */ /* 0x000fea0003800000 */
.L_x_152:
        /* <DEDUP_REMOVED lines=12> */
.L_x_155:
[----:B------:R-:W-:Y:S05]  /*6510*/  BSYNC B1 ;  /* 0x0000000000017941 */ /* 0x000fea0003800000 */
.L_x_154:
        /* <DEDUP_REMOVED lines=12> */
.L_x_157:
[----:B------:R-:W-:Y:S05]  /*65e0*/  BSYNC B1 ;  /* 0x0000000000017941 */ /* 0x000fea0003800000 */
.L_x_156:
[----:B-----5:R-:W-:Y:S01]  /*65f0*/  LOP3.LUT R5, R5, 0xff, RZ, 0xc0, !PT ;  /* 0x000000ff05057812 */ /* 0x020fe200078ec0ff */
[----:B------:R-:W-:Y:S01]  /*6600*/  BSSY B1, `(.L_x_158) ;  /* 0x000000b000017945 */ /* 0x000fe20003800000 */
[----:B------:R-:W-:Y:S02]  /*6610*/  ISETP.LT.OR P2, PT, R33, 0x39, !P1 ;  /* 0x000000392100780c */ /* 0x000fe40004f41670 */
[----:B------:R-:W-:-:S05]  /*6620*/  F2FP.F16.E5M2.UNPACK_B R5, R5 ;  /* 0x00000005ff05723e */ /* 0x000fca00020004ff */
[----:B012---:R-:W-:-:S05]  /*6630*/  HADD2.F32 R14, -RZ, R5.H0_H0 ;  /* 0x20000005ff0e7230 */ /* 0x007fca0000004100 */
[----:B------:R-:W-:-:S04]  /*6640*/  FMUL R5, R14, R9 ;  /* 0x000000090e057220 */ /* 0x000fc80000400000 */
[----:B------:R-:W-:-:S05]  /*6650*/  FFMA R5, R16, R8, R5 ;  /* 0x0000000810057223 */ /* 0x000fca0000000005 */
[----:B------:R-:W-:Y:S02]  /*6660*/  F2FP.SATFINITE.E5M2.F32.PACK_AB_MERGE_C R15, RZ, R5, RZ ;  /* 0x00000005ff0f723e */ /* 0x000fe400048060ff */
[----:B------:R-:W-:-:S03]  /*6670*/  PRMT R5, RZ, 0x7610, R5 ;  /* 0x00007610ff057816 */ /* 0x000fc60000000005 */
[----:B------:R0:W-:Y:S01]  /*6680*/  @!P0 STG.E.U8 desc[UR16][R10.64+0x39], R15 ;  /* 0x0000390f0a008986 */ /* 0x0001e2000c101110 */
[----:B------:R-:W-:Y:S05]  /*6690*/  @P2 BRA `(.L_x_159) ;  /* 0x0000000000042947 */ /* 0x000fea0003800000 */
[----:B------:R1:W5:Y:S02]  /*66a0*/  LDG.E.U8 R5, desc[UR16][R12.64+0x38] ;  /* 0x000038100c057981 */ /* 0x000364000c1e1100 */
.L_x_159:
[----:B------:R-:W-:Y:S05]  /*66b0*/  BSYNC B1 ;  /* 0x0000000000017941 */ /* 0x000fea0003800000 */
.L_x_158:
        /* <DEDUP_REMOVED lines=12> */
.L_x_161:
[----:B------:R-:W-:Y:S05]  /*6780*/  BSYNC B1 ;  /* 0x0000000000017941 */ /* 0x000fea0003800000 */
.L_x_160:
[----:B------:R-:W-:Y:S05]  /*6790*/  @P1 BRA `(.L_x_162) ;  /* 0x0000001000301947 */ /* 0x000fea0003800000 */
[----:B-----5:R-:W-:-:S04]  /*67a0*/  LOP3.LUT R5, R5, 0xff, RZ, 0xc0, !PT ;  /* 0x000000ff05057812 */ /* 0x020fc800078ec0ff */
[----:B------:R-:W-:-:S05]  /*67b0*/  F2FP.F16.E5M2.UNPACK_B R5, R5 ;  /* 0x00000005ff05723e */ /* 0x000fca00020004ff */
[----:B------:R-:W-:-:S05]  /*67c0*/  HADD2.F32 R10, -RZ, R5.H0_H0 ;  /* 0x20000005ff0a7230 */ /* 0x000fca0000004100 */
[----:B------:R-:W-:-:S04]  /*67d0*/  FMUL R5, R10, R9 ;  /* 0x000000090a057220 */ /* 0x000fc80000400000 */
[----:B------:R-:W-:-:S05]  /*67e0*/  FFMA R5, R18, R8, R5 ;  /* 0x0000000812057223 */ /* 0x000fca0000000005 */
[----:B------:R-:W-:-:S05]  /*67f0*/  F2FP.SATFINITE.E5M2.F32.PACK_AB_MERGE_C R5, RZ, R5, RZ ;  /* 0x00000005ff05723e */ /* 0x000fca00048060ff */
[----:B------:R0:W-:Y:S01]  /*6800*/  STG.E.U8 desc[UR16][R6.64+0x39], R5 ;  /* 0x0000390506007986 */ /* 0x0001e2000c101110 */
[----:B------:R-:W-:Y:S05]  /*6810*/  BRA `(.L_x_162) ;  /* 0x0000001000107947 */ /* 0x000fea0003800000 */
.L_x_33:
[C---:B------:R-:W-:Y:S01]  /*6820*/  ISETP.GE.AND P0, PT, R34.reuse, 0x1, PT ;  /* 0x000000012200780c */ /* 0x040fe20003f06270 */
[-C--:B--2---:R-:W-:Y:S01]  /*6830*/  FMUL R145, R145, R8.reuse ;  /* 0x0000000891917220 */ /* 0x084fe20000400000 */
[----:B------:R-:W-:Y:S01]  /*6840*/  ISETP.GE.AND P2, PT, R34, 0x9, PT ;  /* 0x000000092200780c */ /* 0x000fe20003f46270 */
[-C--:B------:R-:W-:Y:S01]  /*6850*/  FMUL R140, R140, R8.reuse ;  /* 0x000000088c8c7220 */ /* 0x080fe20000400000 */
[----:B------:R-:W-:Y:S01]  /*6860*/  ISETP.LT.OR P1, PT, R33, 0x1, !P0 ;  /* 0x000000012100780c */ /* 0x000fe20004721670 */
[-C--:B------:R-:W-:Y:S01]  /*6870*/  FMUL R143, R143, R8.reuse ;  /* 0x000000088f8f7220 */ /* 0x080fe20000400000 */
[----:B------:R-:W-:Y:S01]  /*6880*/  F2FP.SATFINITE.E5M2.F32.PACK_AB_MERGE_C R145, RZ, R145, RZ ;  /* 0x00000091ff91723e */ /* 0x000fe200048060ff */
[-C--:B------:R-:W-:Y:S01]  /*6890*/  FMUL R138, R138, R8.reuse ;  /* 0x000000088a8a7220 */ /* 0x080fe20000400000 */
[----:B------:R-:W-:Y:S01]  /*68a0*/  ISETP.LT.OR P4, PT, R33, 0x2, !P0 ;  /* 0x000000022100780c */ /* 0x000fe20004781670 */
[-C--:B------:R-:W-:Y:S01]  /*68b0*/  FMUL R141, R141, R8.reuse ;  /* 0x000000088d8d7220 */ /* 0x080fe20000400000 */
[C---:B------:R-:W-:Y:S01]  /*68c0*/  ISETP.LT.OR P5, PT, R33.reuse, 0x1, !P2 ;  /* 0x000000012100780c */ /* 0x040fe200057a1670 */
[-C--:B------:R-:W-:Y:S01]  /*68d0*/  FMUL R136, R136, R8.reuse ;  /* 0x0000000888887220 */ /* 0x080fe20000400000 */
[----:B------:R-:W-:Y:S01]  /*68e0*/  ISETP.LT.OR P6, PT, R33, 0x2, !P2 ;  /* 0x000000022100780c */ /* 0x000fe200057c1670 */
[----:B------:R-:W-:Y:S01]  /*68f0*/  FMUL R139, R139, R8 ;  /* 0x000000088b8b7220 */ /* 0x000fe20000400000 */
[----:B------:R-:W-:Y:S01]  /*6900*/  F2FP.SATFINITE.E5M2.F32.PACK_AB_MERGE_C R5, RZ, R140, RZ ;  /* 0x0000008cff05723e */ /* 0x000fe200048060ff */
[-C--:B------:R-:W-:Y:S01]  /*6910*/  FMUL R134, R134, R8.reuse ;  /* 0x0000000886867220 */ /* 0x080fe20000400000 */
[----:B------:R-:W-:Y:S01]  /*6920*/  F2FP.SATFINITE.E5M2.F32.PACK_AB_MERGE_C R143, RZ, R143, RZ ;  /* 0x0000008fff8f723e */ /* 0x000fe200048060ff */
[----:B------:R-:W-:Y:S01]  /*6930*/  @!P1 STG.E.U8 desc[UR16][R14.64], R145 ;  /* 0x000000910e009986 */ /* 0x000fe2000c101110 */
[----:B------:R-:W-:Y:S01]  /*6940*/  ISETP.LT.OR P1, PT, R33, 0x9, !P0 ;  /* 0x000000092100780c */ /* 0x000fe20004721670 */
[----:B------:R-:W-:Y:S01]  /*6950*/  FMUL R137, R137, R8 ;  /* 0x0000000889897220 */ /* 0x000fe20000400000 */
[----:B------:R-:W-:Y:S01]  /*6960*/  F2FP.SATFINITE.E5M2.F32.PACK_AB_MERGE_C R25, RZ, R138, RZ ;  /* 0x0000008aff19723e */ /* 0x000fe200048060ff */
[----:B------:R0:W-:Y:S01]  /*6970*/  @!P4 STG.E.U8 desc[UR16][R14.64+0x1], R5 ;  /* 0x000001050e00c986 */ /* 0x0001e2000c101110 */
[----:B------:R-:W-:Y:S01]  /*6980*/  F2FP.SATFINITE.E5M2.F32.PACK_AB_MERGE_C R141, RZ, R141, RZ ;  /* 0x0000008dff8d723e */ /* 0x000fe200048060ff */
[-C--:B------:R-:W-:Y:S01]  /*6990*/  FMUL R132, R132, R8.reuse ;  /* 0x0000000884847220 */ /* 0x080fe20000400000 */
[C---:B------:R-:W-:Y:S01]  /*69a0*/  ISETP.LT.OR P4, PT, R33.reuse, 0xa, !P0 ;  /* 0x0000000a2100780c */ /* 0x040fe20004781670 */
[----:B------:R-:W-:Y:S01]  /*69b0*/  @!P5 STG.E.U8 desc[UR16][R12.64], R143 ;  /* 0x0000008f0c00d986 */ /* 0x000fe2000c101110 */
[----:B------:R-:W-:Y:S01]  /*69c0*/  ISETP.LT.OR P5, PT, R33, 0x9, !P2 ;  /* 0x000000092100780c */ /* 0x000fe200057a1670 */
[-C--:B------:R-:W-:Y:S01]  /*69d0*/  FMUL R135, R135, R8.reuse ;  /* 0x0000000887877220 */ /* 0x080fe20000400000 */
[----:B------:R-:W-:Y:S01]  /*69e0*/  F2FP.SATFINITE.E5M2.F32.PACK_AB_MERGE_C R139, RZ, R139, RZ ;  /* 0x0000008bff8b723e */ /* 0x000fe200048060ff */
[----:B------:R1:W-:Y:S01]  /*69f0*/  @!P6 STG.E.U8 desc[UR16][R12.64+0x1], R25 ;  /* 0x000001190c00e986 */ /* 0x0003e2000c101110 */
[C---:B------:R-:W-:Y:S01]  /*6a00*/  ISETP.LT.OR P6, PT, R33.reuse, 0xa, !P2 ;  /* 0x0000000a2100780c */ /* 0x040fe200057c1670 */
[-C--:B------:R-:W-:Y:S01]  /*6a10*/  FMUL R130, R130, R8.reuse ;  /* 0x0000000882827220 */ /* 0x080fe20000400000 */
[----:B------:R-:W-:Y:S01]  /*6a20*/  F2FP.SATFINITE.E5M2.F32.PACK_AB_MERGE_C R137, RZ, R137, RZ ;  /* 0x00000089ff89723e */ /* 0x000fe200048060ff */
[----:B------:R-:W-:Y:S01]  /*6a30*/  @!P1 STG.E.U8 desc[UR16][R14.64+0x8], R141 ;  /* 0x0000088d0e009986 */ /* 0x000fe2000c101110 */
[----:B------:R-:W-:Y:S01]  /*6a40*/  ISETP.LT.OR P1, PT, R33, 0x11, !P0 ;  /* 0x000000112100780c */ /* 0x000fe20004721670 */
[----:B------:R-:W-:Y:S01]  /*6a50*/  FMUL R133, R133, R8 ;  /* 0x0000000885857220 */ /* 0x000fe20000400000 */
[----:B0-----:R-:W-:Y:S01]  /*6a60*/  F2FP.SATFINITE.E5M2.F32.PACK_AB_MERGE_C R5, RZ, R136, RZ ;  /* 0x00000088ff05723e */ /* 0x001fe200048060ff */
[-C--:B------:R-:W-:Y:S01]  /*6a70*/  FMUL R128, R128, R8.reuse ;  /* 0x0000000880807220 */ /* 0x080fe20000400000 */
[----:B------:R-:W-:Y:S01]  /*6a80*/  F2FP.SATFINITE.E5M2.F32.PACK_AB_MERGE_C R135, RZ, R135, RZ ;  /* 0x00000087ff87723e */ /* 0x000fe200048060ff */
[----:B------:R-:W-:Y:S01]  /*6a90*/  FMUL R131, R131, R8 ;  /* 0x0000000883837220 */ /* 0x000fe20000400000 */
[----:B------:R-:W-:Y:S01]  /*6aa0*/  F2FP.SATFINITE.E5M2.F32.PACK_AB_MERGE_C R133, RZ, R133, RZ ;  /* 0x00000085ff85723e */ /* 0x000fe200048060ff */
[----:B------:R0:W-:Y:S01]  /*6ab0*/  @!P4 STG.E.U8 desc[UR16][R14.64+0x9], R5 ;  /* 0x000009050e00c986 */ /* 0x0001e2000c101110 */
[----:B-1----:R-:W-:Y:S01]  /*6ac0*/  F2FP.SATFINITE.E5M2.F32.PACK_AB_MERGE_C R25, RZ, R134, RZ ;  /* 0x00000086ff19723e */ /* 0x002fe200048060ff */
        /* <DEDUP_REMOVED lines=15> */
[-C--:B------:R-:W-:Y:S01]  /*6bc0*/  FMUL R125, R125, R8.reuse ;  /* 0x000000087d7d7220 */ /* 0x080fe20000400000 */
[----:B------:R-:W-:Y:S01]  /*6bd0*/  FMUL R120, R120, R8 ;  /* 0x0000000878787220 */ /* 0x000fe20000400000 */
[----:B------:R-:W-:Y:S01]  /*6be0*/  F2FP.SATFINITE.E5M2.F32.PACK_AB_MERGE_C R127, RZ, R127, RZ ;  /* 0x0000007fff7f723e */ /* 0x000fe200048060ff */
[----:B------:R0:W-:Y:S01]  /*6bf0*/  @!P4 STG.E.U8 desc[UR16][R14.64+0x11], R5 ;  /* 0x000011050e00c986 */ /* 0x0001e2000c101110 */
[----:B-1----:R-:W-:Y:S01]  /*6c00*/  F2FP.SATFINITE.E5M2.F32.PACK_AB_MERGE_C R25, RZ, R130, RZ ;  /* 0x00000082ff19723e */ /* 0x002fe200048060ff */
[-C--:B------:R-:W-:Y:S01]  /*6c10*/  FMUL R123, R123, R8.reuse ;  /* 0x000000087b7b7220 */ /* 0x080fe20000400000 */
[C---:B------:R-:W-:Y:S01]  /*6c20*/  ISETP.LT.OR P4, PT, R33.reuse, 0x1a, !P0 ;  /* 0x0000001a2100780c */ /* 0x040fe20004781670 */
[----:B------:R-:W-:Y:S01]  /*6c30*/  @!P5 STG.E.U8 desc[UR16][R12.64+0x10], R135 ;  /* 0x000010870c00d986 */ /* 0x000fe2000c101110 */
[C---:B------:R-:W-:Y:S01]  /*6c40*/  ISETP.LT.OR P5, PT, R33.reuse, 0x19, !P2 ;  /* 0x000000192100780c */ /* 0x040fe200057a1670 */
[-C--:B------:R-:W-:Y:S01]  /*6c50*/  FMUL R118, R118, R8.reuse ;  /* 0x0000000876767220 */ /* 0x080fe20000400000 */
[----:B------:R-:W-:Y:S01]  /*6c60*/  F2FP.SATFINITE.E5M2.F32.PACK_AB_MERGE_C R125, RZ, R125, RZ ;  /* 0x0000007dff7d723e */ /* 0x000fe200048060ff */
[----:B------:R1:W-:Y:S01]  /*6c70*/  @!P6 STG.E.U8 desc[UR16][R12.64+0x11], R25 ;  /* 0x000011190c00e986 */ /* 0x0003e2000c101110 */
[----:B------:R-:W-:Y:S01]  /*6c80*/  ISETP.LT.OR P6, PT, R33, 0x1a, !P2 ;  /* 0x0000001a2100780c */ /* 0x000fe200057c1670 */
        /* <DEDUP_REMOVED lines=8> */
[-C--:B------:R-:W-:Y:S01]  /*6d10*/  FMUL R114, R114, R8.reuse ;  /* 0x0000000872727220 */ /* 0x080fe20000400000 */
[----:B------:R-:W-:Y:S01]  /*6d20*/  FMUL R112, R112, R8 ;  /* 0x0000000870707220 */ /* 0x000fe20000400000 */
[----:B-1----:R-:W-:Y:S01]  /*6d30*/  F2FP.SATFINITE.E5M2.F32.PACK_AB_MERGE_C R25, RZ, R126, RZ ;  /* 0x0000007eff19723e */ /* 0x002fe200048060ff */
[----:B------:R0:W-:Y:S01]  /*6d40*/  @!P4 STG.E.U8 desc[UR16][R14.64+0x19], R5 ;  /* 0x000019050e00c986 */ /* 0x0001e2000c101110 */
[----:B------:R-:W-:Y:S01]  /*6d50*/  ISETP.LT.OR P4, PT, R33, 0x22, !P0 ;  /* 0x000000222100780c */ /* 0x000fe20004781670 */
[-C--:B------:R-:W-:Y:S01]  /*6d60*/  FMUL R117, R117, R8.reuse ;  /* 0x0000000875757220 */ /* 0x080fe20000400000 */
[----:B------:R-:W-:Y:S01]  /*6d70*/  F2FP.SATFINITE.E5M2.F32.PACK_AB_MERGE_C R119, RZ, R119, RZ ;  /* 0x00000077ff77723e */ /* 0x000fe200048060ff */
[----:B------:R-:W-:Y:S01]  /*6d80*/  @!P5 STG.E.U8 desc[UR16][R12.64+0x18], R131 ;  /* 0x000018830c00d986 */ /* 0x000fe2000c101110 */
[----:B------:R-:W-:Y:S01]  /*6d90*/  ISETP.LT.OR P5, PT, R33, 0x21, !P2 ;  /* 0x000000212100780c */ /* 0x000fe200057a1670 */
[----:B------:R-:W-:Y:S01]  /*6da0*/  FMUL R115, R115, R8 ;  /* 0x0000000873737220 */ /* 0x000fe20000400000 */
[----:B------:R-:W-:Y:S01]  /*6db0*/  F2FP.SATFINITE.E5M2.F32.PACK_AB_MERGE_C R27, RZ, R112, RZ ;  /* 0x00000070ff1b723e */ /* 0x000fe200048060ff */
[----:B------:R1:W-:Y:S01]  /*6dc0*/  @!P6 STG.E.U8 desc[UR16][R12.64+0x19], R25 ;  /* 0x000019190c00e986 */ /* 0x0003e2000c101110 */
[----:B------:R-:W-:Y:S01]  /*6dd0*/  ISETP.LT.OR P6, PT, R33, 0x22, !P2 ;  /* 0x000000222100780c */ /* 0x000fe200057c1670 */
[-C--:B------:R-:W-:Y:S01]  /*6de0*/  FMUL R110, R110, R8.reuse ;  /* 0x000000086e6e7220 */ /* 0x080fe20000400000 */
[-C--:B------:R-:W-:Y:S01]  /*6df0*/  FMUL R113, R113, R8.reuse ;  /* 0x0000000871717220 */ /* 0x080fe20000400000 */
        /* <DEDUP_REMOVED lines=39> */
[-C--:B------:R-:W-:Y:S01]  /*7070*/  FMUL R101, R101, R8.reuse ;  /* 0x0000000865657220 */ /* 0x080fe20000400000 */
[----:B------:R-:W-:Y:S01]  /*7080*/  @!P1 STG.E.U8 desc[UR16][R14.64+0x30], R121 ;  /* 0x000030790e009986 */ /* 0x000fe2000c101110 */
[----:B------:R-:W-:Y:S01]  /*7090*/  ISETP.LT.OR P1, PT, R33, 0x39, !P0 ;  /* 0x000000392100780c */ /* 0x000fe20004721670 */
[-C--:B------:R-:W-:Y:S01]  /*70a0*/  FMUL R99, R99, R8.reuse ;  /* 0x0000000863637220 */ /* 0x080fe20000400000 */
[----:B------:R-:W-:Y:S01]  /*70b0*/  ISETP.LT.OR P0, PT, R33, 0x3a, !P0 ;  /* 0x0000003a2100780c */ /* 0x000fe20004701670 */
[----:B------:R-:W-:Y:S01]  /*70c0*/  FMUL R94, R94, R8 ;  /* 0x000000085e5e7220 */ /* 0x000fe20000400000 */
[----:B0-----:R-:W-:Y:S01]  /*70d0*/  F2FP.SATFINITE.E5M2.F32.PACK_AB_MERGE_C R5, RZ, R116, RZ ;  /* 0x00000074ff05723e */ /* 0x001fe200048060ff */
[-C--:B------:R-:W-:Y:S01]  /*70e0*/  FMUL R92, R92, R8.reuse ;  /* 0x000000085c5c7220 */ /* 0x080fe20000400000 */
[----:B------:R-:W-:Y:S01]  /*70f0*/  F2FP.SATFINITE.E5M2.F32.PACK_AB_MERGE_C R103, RZ, R103, RZ ;  /* 0x00000067ff67723e */ /* 0x000fe200048060ff */
[----:B------:R-:W-:Y:S01]  /*7100*/  FMUL R95, R95, R8 ;  /* 0x000000085f5f7220 */ /* 0x000fe20000400000 */
[----:B-1----:R-:W-:Y:S01]  /*7110*/  F2FP.SATFINITE.E5M2.F32.PACK_AB_MERGE_C R25, RZ, R114, RZ ;  /* 0x00000072ff19723e */ /* 0x002fe200048060ff */
[----:B------:R0:W-:Y:S01]  /*7120*/  @!P4 STG.E.U8 desc[UR16][R14.64+0x31], R5 ;  /* 0x000031050e00c986 */ /* 0x0001e2000c101110 */
[----:B------:R-:W-:Y:S01]  /*7130*/  ISETP.LT.OR P4, PT, R33, 0x39, !P2 ;  /* 0x000000392100780c */ /* 0x000fe20005781670 */
[-C--:B------:R-:W-:Y:S01]  /*7140*/  FMUL R97, R97, R8.reuse ;  /* 0x0000000861617220 */ /* 0x080fe20000400000 */
[----:B------:R-:W-:Y:S01]  /*7150*/  ISETP.LT.OR P2, PT, R33, 0x3a, !P2 ;  /* 0x0000003a2100780c */ /* 0x000fe20005741670 */
[----:B------:R-:W-:Y:S01]  /*7160*/  @!P5 STG.E.U8 desc[UR16][R12.64+0x30], R119 ;  /* 0x000030770c00d986 */ /* 0x000fe2000c101110 */
[----:B------:R-:W-:Y:S01]  /*7170*/  F2FP.SATFINITE.E5M2.F32.PACK_AB_MERGE_C R101, RZ, R101, RZ ;  /* 0x00000065ff65723e */ /* 0x000fe200048060ff */
[-C--:B------:R-:W-:Y:S01]  /*7180*/  FMUL R90, R90, R8.reuse ;  /* 0x000000085a5a7220 */ /* 0x080fe20000400000 */
[----:B------:R-:W-:Y:S01]  /*7190*/  F2FP.SATFINITE.E5M2.F32.PACK_AB_MERGE_C R99, RZ, R99, RZ ;  /* 0x00000063ff63723e */ /* 0x000fe200048060ff */
[----:B------:R-:W-:Y:S01]  /*71a0*/  @!P6 STG.E.U8 desc[UR16][R12.64+0x31], R25 ;  /* 0x000031190c00e986 */ /* 0x000fe2000c101110 */
[----:B------:R-:W-:Y:S01]  /*71b0*/  F2FP.SATFINITE.E5M2.F32.PACK_AB_MERGE_C R95, RZ, R95, RZ ;  /* 0x0000005fff5f723e */ /* 0x000fe200048060ff */
[-C--:B------:R-:W-:Y:S01]  /*71c0*/  FMUL R22, R22, R8.reuse ;  /* 0x0000000816167220 */ /* 0x080fe20000400000 */
[-C--:B------:R-:W-:Y:S01]  /*71d0*/  FMUL R93, R93, R8.reuse ;  /* 0x000000085d5d7220 */ /* 0x080fe20000400000 */
[----:B------:R-:W-:Y:S01]  /*71e0*/  @!P0 STG.E.U8 desc[UR16][R14.64+0x39], R27 ;  /* 0x0000391b0e008986 */ /* 0x000fe2000c101110 */
[----:B------:R-:W-:Y:S01]  /*71f0*/  ISETP.GE.AND P0, PT, R34, 0x81, PT ;  /* 0x000000812200780c */ /* 0x000fe20003f06270 */
[----:B------:R-:W-:Y:S01]  /*7200*/  FMUL R91, R91, R8 ;  /* 0x000000085b5b7220 */ /* 0x000fe20000400000 */
[----:B0-----:R-:W-:Y:S01]  /*7210*/  F2FP.SATFINITE.E5M2.F32.PACK_AB_MERGE_C R5, RZ, R110, RZ ;  /* 0x0000006eff05723e */ /* 0x001fe200048060ff */
[----:B------:R0:W-:Y:S01]  /*7220*/  @!P1 STG.E.U8 desc[UR16][R14.64+0x38], R117 ;  /* 0x000038750e009986 */ /* 0x0001e2000c101110 */
[C---:B------:R-:W-:Y:S01]  /*7230*/  ISETP.LT.OR P6, PT, R33.reuse, 0x1, !P0 ;  /* 0x000000012100780c */ /* 0x040fe200047c1670 */
[-C--:B------:R-:W-:Y:S01]  /*7240*/  FMUL R88, R88, R8.reuse ;  /* 0x0000000858587220 */ /* 0x080fe20000400000 */
[----:B------:R-:W-:Y:S01]  /*7250*/  ISETP.LT.OR P5, PT, R33, 0x2, !P0 ;  /* 0x000000022100780c */ /* 0x000fe200047a1670 */
[----:B------:R-:W-:Y:S01]  /*7260*/  @!P4 STG.E.U8 desc[UR16][R12.64+0x38], R115 ;  /* 0x000038730c00c986 */ /* 0x000fe2000c101110 */
[----:B------:R-:W-:Y:S01]  /*7270*/  ISETP.GE.AND P1, PT, R34, 0x89, PT ;  /* 0x000000892200780c */ /* 0x000fe20003f26270 */
[-C--:B------:R-:W-:Y:S01]  /*7280*/  FMUL R21, R21, R8.reuse ;  /* 0x0000000815157220 */ /* 0x080fe20000400000 */
[----:B------:R-:W-:Y:S01]  /*7290*/  F2FP.SATFINITE.E5M2.F32.PACK_AB_MERGE_C R97, RZ, R97, RZ ;  /* 0x00000061ff61723e */ /* 0x000fe200048060ff */
[----:B------:R1:W-:Y:S01]  /*72a0*/  @!P2 STG.E.U8 desc[UR16][R12.64+0x39], R5 ;  /* 0x000039050c00a986 */ /* 0x0003e2000c101110 */
[----:B------:R-:W-:Y:S01]  /*72b0*/  ISETP.LT.OR P4, PT, R33, 0x1, !P1 ;  /* 0x000000012100780c */ /* 0x000fe20004f81670 */
[-C--:B------:R-:W-:Y:S01]  /*72c0*/  FMUL R89, R89, R8.reuse ;  /* 0x0000000859597220 */ /* 0x080fe20000400000 */
[----:B------:R-:W-:Y:S01]  /*72d0*/  ISETP.LT.OR P2, PT, R33, 0xa, !P0 ;  /* 0x0000000a2100780c */ /* 0x000fe20004741670 */
[----:B------:R-:W-:Y:S01]  /*72e0*/  FMUL R23, R23, R8 ;  /* 0x0000000817177220 */ /* 0x000fe20000400000 */
[----:B0-----:R-:W-:Y:S01]  /*72f0*/  F2FP.SATFINITE.E5M2.F32.PACK_AB_MERGE_C R15, RZ, R108, RZ ;  /* 0x0000006cff0f723e */ /* 0x001fe200048060ff */
[----:B------:R-:W-:Y:S01]  /*7300*/  @!P6 STG.E.U8 desc[UR16][R10.64], R113 ;  /* 0x000000710a00e986 */ /* 0x000fe2000c101110 */
[C---:B------:R-:W-:Y:S01]  /*7310*/  ISETP.LT.OR P6, PT, R33.reuse, 0x2, !P1 ;  /* 0x000000022100780c */ /* 0x040fe20004fc1670 */
[-C--:B------:R-:W-:Y:S01]  /*7320*/  FMUL R20, R20, R8.reuse ;  /* 0x0000000814147220 */ /* 0x080fe20000400000 */
[----:B------:R-:W-:Y:S01]  /*7330*/  F2FP.SATFINITE.E5M2.F32.PACK_AB_MERGE_C R93, RZ, R93, RZ ;  /* 0x0000005dff5d723e */ /* 0x000fe200048060ff */
[----:B------:R-:W-:Y:S01]  /*7340*/  @!P5 STG.E.U8 desc[UR16][R10.64+0x1], R15 ;  /* 0x0000010f0a00d986 */ /* 0x000fe2000c101110 */
[----:B------:R-:W-:Y:S01]  /*7350*/  ISETP.LT.OR P5, PT, R33, 0x9, !P0 ;  /* 0x000000092100780c */ /* 0x000fe200047a1670 */
[----:B------:R-:W-:Y:S01]  /*7360*/  FMUL R17, R17, R8 ;  /* 0x0000000811117220 */ /* 0x000fe20000400000 */
[----:B-1----:R-:W-:Y:S01]  /*7370*/  F2FP.SATFINITE.E5M2.F32.PACK_AB_MERGE_C R5, RZ, R106, RZ ;  /* 0x0000006aff05723e */ /* 0x002fe200048060ff */
[----:B------:R-:W-:Y:S01]  /*7380*/  @!P4 STG.E.U8 desc[UR16][R6.64], R111 ;  /* 0x0000006f0600c986 */ /* 0x000fe2000c101110 */
[----:B------:R-:W-:Y:S01]  /*7390*/  F2FP.SATFINITE.E5M2.F32.PACK_AB_MERGE_C R13, RZ, R104, RZ ;  /* 0x00000068ff0d723e */ /* 0x000fe200048060ff */
[-C--:B------:R-:W-:Y:S01]  /*73a0*/  FMUL R16, R16, R8.reuse ;  /* 0x0000000810107220 */ /* 0x080fe20000400000 */
[----:B------:R-:W-:Y:S01]  /*73b0*/  ISETP.LT.OR P4, PT, R33, 0x9, !P1 ;  /* 0x000000092100780c */ /* 0x000fe20004f81670 */
[-C--:B------:R-:W-:Y:S01]  /*73c0*/  FMUL R19, R19, R8.reuse ;  /* 0x0000000813137220 */ /* 0x080fe20000400000 */
[----:B------:R-:W-:Y:S01]  /*73d0*/  F2FP.SATFINITE.E5M2.F32.PACK_AB_MERGE_C R91, RZ, R91, RZ ;  /* 0x0000005bff5b723e */ /* 0x000fe200048060ff */
[----:B------:R0:W-:Y:S01]  /*73e0*/  @!P6 STG.E.U8 desc[UR16][R6.64+0x1], R5 ;  /* 0x000001050600e986 */ /* 0x0001e2000c101110 */
[C---:B------:R-:W-:Y:S01]  /*73f0*/  ISETP.LT.OR P6, PT, R33.reuse, 0xa, !P1 ;  /* 0x0000000a2100780c */ /* 0x040fe20004fc1670 */
[----:B------:R-:W-:Y:S01]  /*7400*/  FMUL R18, R18, R8 ;  /* 0x0000000812127220 */ /* 0x000fe20000400000 */
[----:B------:R-:W-:Y:S01]  /*7410*/  F2FP.SATFINITE.E5M2.F32.PACK_AB_MERGE_C R21, RZ, R21, RZ ;  /* 0x00000015ff15723e */ /* 0x000fe200048060ff */
[----:B------:R1:W-:Y:S01]  /*7420*/  @!P2 STG.E.U8 desc[UR16][R10.64+0x9], R13 ;  /* 0x0000090d0a00a986 */ /* 0x0003e2000c101110 */
[----:B------:R-:W-:-:S02]  /*7430*/  ISETP.LT.OR P2, PT, R33, 0x12, !P0 ;  /* 0x000000122100780c */ /* 0x000fc40004741670 */
[----:B------:R-:W-:Y:S01]  /*7440*/  F2FP.SATFINITE.E5M2.F32.PACK_AB_MERGE_C R89, RZ, R89, RZ ;  /* 0x00000059ff59723e */ /* 0x000fe200048060ff */
[----:B------:R-:W-:Y:S01]  /*7450*/  @!P5 STG.E.U8 desc[UR16][R10.64+0x8], R107 ;  /* 0x0000086b0a00d986 */ /* 0x000fe2000c101110 */
[C---:B------:R-:W-:Y:S02]  /*7460*/  ISETP.LT.OR P5, PT, R33.reuse, 0x11, !P0 ;  /* 0x000000112100780c */ /* 0x040fe400047a1670 */
[----:B------:R-:W-:Y:S01]  /*7470*/  F2FP.SATFINITE.E5M2.F32.PACK_AB_MERGE_C R23, RZ, R23, RZ ;  /* 0x00000017ff17723e */ /* 0x000fe200048060ff */
[----:B------:R-:W-:Y:S01]  /*7480*/  @!P4 STG.E.U8 desc[UR16][R6.64+0x8], R109 ;  /* 0x0000086d0600c986 */ /* 0x000fe2000c101110 */
[----:B0-----:R-:W-:Y:S02]  /*7490*/  F2FP.SATFINITE.E5M2.F32.PACK_AB_MERGE_C R5, RZ, R102, RZ ;  /* 0x00000066ff05723e */ /* 0x001fe400048060ff */
[C---:B------:R-:W-:Y:S02]  /*74a0*/  ISETP.LT.OR P4, PT, R33.reuse, 0x11, !P1 ;  /* 0x000000112100780c */ /* 0x040fe40004f81670 */
[----:B-1----:R-:W-:Y:S01]  /*74b0*/  F2FP.SATFINITE.E5M2.F32.PACK_AB_MERGE_C R13, RZ, R98, RZ ;  /* 0x00000062ff0d723e */ /* 0x002fe200048060ff */
[----:B------:R0:W-:Y:S01]  /*74c0*/  @!P6 STG.E.U8 desc[UR16][R6.64+0x9], R5 ;  /* 0x000009050600e986 */ /* 0x0001e2000c101110 */
[----:B------:R-:W-:-:S02]  /*74d0*/  ISETP.LT.OR P6, PT, R33, 0x12, !P1 ;  /* 0x000000122100780c */ /* 0x000fc40004fc1670 */
[----:B------:R-:W-:Y:S01]  /*74e0*/  F2FP.SATFINITE.E5M2.F32.PACK_AB_MERGE_C R17, RZ, R17, RZ ;  /* 0x00000011ff11723e */ /* 0x000fe200048060ff */
[----:B------:R1:W-:Y:S01]  /*74f0*/  @!P2 STG.E.U8 desc[UR16][R10.64+0x11], R13 ;  /* 0x0000110d0a00a986 */ /* 0x0003e2000c101110 */
[C---:B------:R-:W-:Y:S02]  /*7500*/  ISETP.LT.OR P2, PT, R33.reuse, 0x1a, !P0 ;  /* 0x0000001a2100780c */ /* 0x040fe40004741670 */
[----:B------:R-:W-:Y:S01]  /*7510*/  F2FP.SATFINITE.E5M2.F32.PACK_AB_MERGE_C R19, RZ, R19, RZ ;  /* 0x00000013ff13723e */ /* 0x000fe200048060ff */
[----:B------:R-:W-:Y:S01]  /*7520*/  @!P5 STG.E.U8 desc[UR16][R10.64+0x10], R105 ;  /* 0x000010690a00d986 */ /* 0x000fe2000c101110 */
[----:B------:R-:W-:Y:S02]  /*7530*/  ISETP.LT.OR P5, PT, R33, 0x19, !P0 ;  /* 0x000000192100780c */ /* 0x000fe400047a1670 */
[----:B------:R-:W-:Y:S01]  /*7540*/  F2FP.SATFINITE.E5M2.F32.PACK_AB_MERGE_C R15, RZ, R18, RZ ;  /* 0x00000012ff0f723e */ /* 0x000fe200048060ff */
[----:B------:R-:W-:Y:S01]  /*7550*/  @!P4 STG.E.U8 desc[UR16][R6.64+0x10], R103 ;  /* 0x000010670600c986 */ /* 0x000fe2000c101110 */
[----:B0-----:R-:W-:-:S02]  /*7560*/  F2FP.SATFINITE.E5M2.F32.PACK_AB_MERGE_C R5, RZ, R100, RZ ;  /* 0x00000064ff05723e */ /* 0x001fc400048060ff */
[C---:B------:R-:W-:Y:S02]  /*7570*/  ISETP.LT.OR P4, PT, R33.reuse, 0x19, !P1 ;  /* 0x000000192100780c */ /* 0x040fe40004f81670 */
[----:B-1----:R-:W-:Y:S01]  /*7580*/  F2FP.SATFINITE.E5M2.F32.PACK_AB_MERGE_C R13, RZ, R96, RZ ;  /* 0x00000060ff0d723e */ /* 0x002fe200048060ff */
[----:B------:R0:W-:Y:S01]  /*7590*/  @!P6 STG.E.U8 desc[UR16][R6.64+0x11], R5 ;  /* 0x000011050600e986 */ /* 0x0001e2000c101110 */
[----:B------:R-:W-:-:S03]  /*75a0*/  ISETP.LT.OR P6, PT, R33, 0x1a, !P1 ;  /* 0x0000001a2100780c */ /* 0x000fc60004fc1670 */
[----:B------:R1:W-:Y:S01]  /*75b0*/  @!P2 STG.E.U8 desc[UR16][R10.64+0x19], R13 ;  /* 0x0000190d0a00a986 */ /* 0x0003e2000c101110 */
[----:B------:R-:W-:-:S03]  /*75c0*/  ISETP.LT.OR P2, PT, R33, 0x22, !P0 ;  /* 0x000000222100780c */ /* 0x000fc60004741670 */
[----:B------:R-:W-:Y:S01]  /*75d0*/  @!P5 STG.E.U8 desc[UR16][R10.64+0x18], R101 ;  /* 0x000018650a00d986 */ /* 0x000fe2000c101110 */
[C---:B------:R-:W-:Y:S02]  /*75e0*/  ISETP.LT.OR P5, PT, R33.reuse, 0x21, !P0 ;  /* 0x000000212100780c */ /* 0x040fe400047a1670 */
[----:B0-----:R-:W-:Y:S01]  /*75f0*/  F2FP.SATFINITE.E5M2.F32.PACK_AB_MERGE_C R5, RZ, R94, RZ ;  /* 0x0000005eff05723e */ /* 0x001fe200048060ff */
[----:B------:R-:W-:Y:S01]  /*7600*/  @!P4 STG.E.U8 desc[UR16][R6.64+0x18], R99 ;  /* 0x000018630600c986 */ /* 0x000fe2000c101110 */
        /* <DEDUP_REMOVED lines=25> */
[C---:B------:R-:W-:Y:S02]  /*77a0*/  ISETP.LT.OR P2, PT, R33.reuse, 0x39, !P0 ;  /* 0x000000392100780c */ /* 0x040fe40004741670 */
[C---:B------:R-:W-:Y:S01]  /*77b0*/  ISETP.LT.OR P0, PT, R33.reuse, 0x3a, !P0 ;  /* 0x0000003a2100780c */ /* 0x040fe20004701670 */
[----:B------:R1:W-:Y:S01]  /*77c0*/  @!P5 STG.E.U8 desc[UR16][R10.64+0x30], R89 ;  /* 0x000030590a00d986 */ /* 0x0003e2000c101110 */
[C---:B------:R-:W-:Y:S02]  /*77d0*/  ISETP.LT.OR P5, PT, R33.reuse, 0x39, !P1 ;  /* 0x000000392100780c */ /* 0x040fe40004fa1670 */
[----:B------:R-:W-:Y:S01]  /*77e0*/  ISETP.LT.OR P1, PT, R33, 0x3a, !P1 ;  /* 0x0000003a2100780c */ /* 0x000fe20004f21670 */
[----:B------:R1:W-:Y:S01]  /*77f0*/  @!P4 STG.E.U8 desc[UR16][R6.64+0x30], R23 ;  /* 0x000030170600c986 */ /* 0x0003e2000c101110 */
[----:B0-----:R-:W-:-:S05]  /*7800*/  F2FP.SATFINITE.E5M2.F32.PACK_AB_MERGE_C R5, RZ, R20, RZ ;  /* 0x00000014ff05723e */ /* 0x001fca00048060ff */
[----:B------:R1:W-:Y:S04]  /*7810*/  @!P6 STG.E.U8 desc[UR16][R6.64+0x31], R5 ;  /* 0x000031050600e986 */ /* 0x0003e8000c101110 */
[----:B------:R1:W-:Y:S04]  /*7820*/  @!P2 STG.E.U8 desc[UR16][R10.64+0x38], R17 ;  /* 0x000038110a00a986 */ /* 0x0003e8000c101110 */
[----:B------:R1:W-:Y:S04]  /*7830*/  @!P0 STG.E.U8 desc[UR16][R10.64+0x39], R13 ;  /* 0x0000390d0a008986 */ /* 0x0003e8000c101110 */
[----:B------:R1:W-:Y:S04]  /*7840*/  @!P5 STG.E.U8 desc[UR16][R6.64+0x38], R19 ;  /* 0x000038130600d986 */ /* 0x0003e8000c101110 */
[----:B------:R1:W-:Y:S02]  /*7850*/  @!P1 STG.E.U8 desc[UR16][R6.64+0x39], R15 ;  /* 0x0000390f06009986 */ /* 0x0003e4000c101110 */
.L_x_162:
[----:B------:R-:W-:Y:S05]  /*7860*/  BSYNC B0 ;  /* 0x0000000000007941 */ /* 0x000fea0003800000 */
.L_x_32:
[----:B------:R-:W-:Y:S01]  /*7870*/  ULDC UR6, c[0x0][0xc] ;  /* 0x0000030000067ab9 */ /* 0x000fe20000000800 */
[----:B------:R-:W-:Y:S01]  /*7880*/  ULDC UR7, c[0x0][0x10] ;  /* 0x0000040000077ab9 */ /* 0x000fe20000000800 */
[----:B01---5:R-:W0:Y:S01]  /*7890*/  LDC R5, c[0x0][0x14] ;  /* 0x00000500ff057b82 */ /* 0x023e220000000800 */
[----:B------:R-:W-:Y:S01]  /*78a0*/  UIMAD.WIDE.U32 UR6, UR6, UR7, URZ ;  /* 0x00000007060672a5 */ /* 0x000fe2000f8e003f */
[----:B------:R-:W-:Y:S01]  /*78b0*/  PRMT R6, RZ, 0x7610, R6 ;  /* 0x00007610ff067816 */ /* 0x000fe20000000006 */
[----:B------:R-:W-:-:S04]  /*78c0*/  IMAD.MOV.U32 R7, RZ, RZ, -0x1 ;  /* 0xffffffffff077424 */ /* 0x000fc800078e00ff */
[----:B0-----:R-:W-:-:S04]  /*78d0*/  IMAD.WIDE.U32 R2, R5, UR6, R2 ;  /* 0x0000000605027c25 */ /* 0x001fc8000f8e0002 */
[----:B------:R-:W-:Y:S01]  /*78e0*/  IMAD R5, R5, UR7, RZ ;  /* 0x0000000705057c24 */ /* 0x000fe2000f8e02ff */
[----:B------:R-:W-:Y:S02]  /*78f0*/  ULDC.64 UR6, c[0x0][0x650] ;  /* 0x0001940000067ab9 */ /* 0x000fe40000000a00 */
[----:B------:R-:W-:Y:S01]  /*7900*/  ISETP.GE.U32.AND P0, PT, R2, UR6, PT ;  /* 0x0000000602007c0c */ /* 0x000fe2000bf06070 */
[----:B------:R-:W-:Y:S02]  /*7910*/  IMAD.IADD R3, R3, 0x1, R5 ;  /* 0x0000000103037824 */ /* 0x000fe400078e0205 */
[----:B------:R-:W-:-:S03]  /*7920*/  IMAD.MOV.U32 R5, RZ, RZ, -0x1 ;  /* 0xffffffffff057424 */ /* 0x000fc600078e00ff */
[----:B------:R-:W-:-:S13]  /*7930*/  ISETP.GE.U32.AND.EX P0, PT, R3, UR7, PT, P0 ;  /* 0x0000000703007c0c */ /* 0x000fda000bf06100 */
[----:B------:R-:W-:Y:S05]  /*7940*/  @P0 BRA `(.L_x_163) ;  /* 0x0000000400600947 */ /* 0x000fea0003800000 */
[----:B------:R-:W0:Y:S01]  /*7950*/  S2R R20, SR_CTAID.X ;  /* 0x0000000000147919 */ /* 0x000e220000002500 */
[----:B------:R-:W1:Y:S01]  /*7960*/  LDC.64 R14, c[0x0][0x628] ;  /* 0x00018a00ff0e7b82 */ /* 0x000e620000000a00 */
[----:B------:R-:W-:Y:S01]  /*7970*/  ULDC UR6, c[0x0][0x150] ;  /* 0x0000540000067ab9 */ /* 0x000fe20000000800 */
[----:B--234-:R-:W-:Y:S01]  /*7980*/  IMAD.MOV.U32 R12, RZ, RZ, R2 ;  /* 0x000000ffff0c7224 */ /* 0x01cfe200078e0002 */
[----:B------:R-:W2:Y:S01]  /*7990*/  S2R R22, SR_CTAID.Y ;  /* 0x0000000000167919 */ /* 0x000ea20000002600 */
[----:B------:R-:W-:-:S04]  /*79a0*/  IMAD.MOV.U32 R13, RZ, RZ, R3 ;  /* 0x000000ffff0d7224 */ /* 0x000fc800078e0003 */
[----:B------:R-:W3:Y:S08]  /*79b0*/  LDC R23, c[0x0][0x144] ;  /* 0x00005100ff177b82 */ /* 0x000ef00000000800 */
[----:B------:R-:W4:Y:S08]  /*79c0*/  LDC R16, c[0x0][0x630] ;  /* 0x00018c00ff107b82 */ /* 0x000f300000000800 */
[----:B------:R-:W2:Y:S01]  /*79d0*/  LDC.64 R18, c[0x0][0x620] ;  /* 0x00018800ff127b82 */ /* 0x000ea20000000a00 */
[----:B-1----:R-:W-:-:S04]  /*79e0*/  ISETP.NE.U32.AND P0, PT, R14, RZ, PT ;  /* 0x000000ff0e00720c */ /* 0x002fc80003f05070 */
[----:B------:R-:W-:Y:S02]  /*79f0*/  ISETP.NE.AND.EX P0, PT, R15, RZ, PT, P0 ;  /* 0x000000ff0f00720c */ /* 0x000fe40003f05300 */
[----:B0-----:R-:W-:-:S05]  /*7a00*/  I2FP.F32.U32 R5, R20 ;  /* 0x0000001400057245 */ /* 0x001fca0000201000 */
[----:B------:R-:W-:-:S04]  /*7a10*/  FMUL R5, R5, UR6 ;  /* 0x0000000605057c20 */ /* 0x000fc80008400000 */
[----:B------:R0:W1:Y:S02]  /*7a20*/  F2I.U32.TRUNC.NTZ R21, R5 ;  /* 0x0000000500157305 */ /* 0x000064000020f000 */
[----:B---34-:R-:W-:Y:S05]  /*7a30*/  @!P0 BRA `(.L_x_164) ;  /* 0x0000000000288947 */ /* 0x018fea0003800000 */
[----:B0-----:R-:W0:Y:S02]  /*7a40*/  LDC R5, c[0x0][0x634] ;  /* 0x00018d00ff057b82 */ /* 0x001e240000000800 */
        /* <DEDUP_REMOVED lines=9> */
.L_x_164:
[-CC-:B------:R-:W-:Y:S01]  /*7ae0*/  SHF.R.U64 R17, R12, R16.reuse, R13.reuse ;  /* 0x000000100c117219 */ /* 0x180fe2000000120d */
[----:B------:R-:W3:Y:S01]  /*7af0*/  LDC.64 R28, c[0x0][0x640] ;  /* 0x00019000ff1c7b82 */ /* 0x000ee20000000a00 */
[----:B0-----:R-:W-:Y:S01]  /*7b00*/  SHF.R.U32.HI R5, RZ, R16, R13 ;  /* 0x00000010ff057219 */ /* 0x001fe2000001160d */
[----:B-1----:R-:W-:Y:S01]  /*7b10*/  IMAD.MOV R21, RZ, RZ, -R21 ;  /* 0x000000ffff157224 */ /* 0x002fe200078e0a15 */
[----:B------:R-:W-:Y:S01]  /*7b20*/  IADD3 R11, P0, RZ, -R17, RZ ;  /* 0x80000011ff0b7210 */ /* 0x000fe20007f1e0ff */
[----:B------:R-:W-:Y:S02]  /*7b30*/  ULDC UR6, c[0x0][0x154] ;  /* 0x0000550000067ab9 */ /* 0x000fe40000000800 */
[----:B------:R-:W-:Y:S02]  /*7b40*/  IMAD R23, R23, R21, R20 ;  /* 0x0000001517177224 */ /* 0x000fe400078e0214 */
[----:B------:R-:W0:Y:S01]  /*7b50*/  LDC R12, c[0x0][0x618] ;  /* 0x00018600ff0c7b82 */ /* 0x000e220000000800 */
[----:B------:R-:W-:-:S02]  /*7b60*/  IMAD.X R5, RZ, RZ, ~R5, P0 ;  /* 0x000000ffff057224 */ /* 0x000fc400000e0e05 */
[----:B--2---:R-:W-:-:S04]  /*7b70*/  IMAD.WIDE.U32 R6, R11, R18, R2 ;  /* 0x000000120b067225 */ /* 0x004fc800078e0002 */
[----:B------:R-:W-:Y:S01]  /*7b80*/  IMAD R10, R5, R18, RZ ;  /* 0x00000012050a7224 */ /* 0x000fe200078e02ff */
[----:B------:R-:W1:Y:S03]  /*7b90*/  LDC R24, c[0x0][0x608] ;  /* 0x00018200ff187b82 */ /* 0x000e660000000800 */
[----:B------:R-:W-:Y:S02]  /*7ba0*/  IMAD R5, R11, R19, R10 ;  /* 0x000000130b057224 */ /* 0x000fe400078e020a */
[----:B------:R-:W-:Y:S02]  /*7bb0*/  IMAD.MOV.U32 R11, RZ, RZ, 0x1 ;  /* 0x00000001ff0b7424 */ /* 0x000fe400078e00ff */
[----:B------:R-:W-:Y:S01]  /*7bc0*/  IMAD.IADD R5, R7, 0x1, R5 ;  /* 0x0000000107057824 */ /* 0x000fe200078e0205 */
[----:B------:R-:W2:Y:S01]  /*7bd0*/  LDC R26, c[0x0][0x658] ;  /* 0x00019600ff1a7b82 */ /* 0x000ea20000000800 */
[----:B------:R-:W-:-:S02]  /*7be0*/  I2FP.F32.U32 R7, R22 ;  /* 0x0000001600077245 */ /* 0x000fc40000201000 */
[----:B---3--:R-:W-:-:S03]  /*7bf0*/  ISETP.NE.U32.AND P0, PT, R28, RZ, PT ;  /* 0x000000ff1c00720c */ /* 0x008fc60003f05070 */
[----:B------:R-:W-:Y:S01]  /*7c00*/  FMUL R10, R7, UR6 ;  /* 0x00000006070a7c20 */ /* 0x000fe20008400000 */
[----:B------:R-:W-:Y:S01]  /*7c10*/  ISETP.NE.AND.EX P0, PT, R29, RZ, PT, P0 ;  /* 0x000000ff1d00720c */ /* 0x000fe20003f05300 */
[----:B------:R-:W3:Y:S01]  /*7c20*/  LDC R21, c[0x0][0x148] ;  /* 0x00005200ff157b82 */ /* 0x000ee20000000800 */
[-CC-:B0-----:R-:W-:Y:S01]  /*7c30*/  SHF.R.U64 R16, R6, R12.reuse, R5.reuse ;  /* 0x0000000c06107219 */ /* 0x181fe20000001205 */
[----:B------:R0:W4:Y:S01]  /*7c40*/  F2I.U32.TRUNC.NTZ R18, R10 ;  /* 0x0000000a00127305 */ /* 0x000122000020f000 */
[----:B------:R-:W-:Y:S01]  /*7c50*/  SHF.R.U32.HI R5, RZ, R12, R5 ;  /* 0x0000000cff057219 */ /* 0x000fe20000011605 */
[----:B------:R-:W-:-:S04]  /*7c60*/  IMAD.MOV.U32 R7, RZ, RZ, -0x1 ;  /* 0xffffffffff077424 */ /* 0x000fc800078e00ff */
[----:B------:R-:W0:Y:S01]  /*7c70*/  LDC R20, c[0x0][0x600] ;  /* 0x00018000ff147b82 */ /* 0x000e220000000800 */
[-CC-:B-1----:R-:W-:Y:S02]  /*7c80*/  SHF.R.U64 R14, R16, R24.reuse, R5.reuse ;  /* 0x00000018100e7219 */ /* 0x182fe40000001205 */
[----:B------:R-:W-:-:S05]  /*7c90*/  SHF.R.U32.HI R5, RZ, R24, R5 ;  /* 0x00000018ff057219 */ /* 0x000fca0000011605 */
[----:B------:R-:W1:Y:S01]  /*7ca0*/  LDC R27, c[0x0][0x648] ;  /* 0x00019200ff1b7b82 */ /* 0x000e620000000800 */
[-C--:B--2---:R-:W-:Y:S02]  /*7cb0*/  SHF.L.U32 R6, R7, R26.reuse, RZ ;  /* 0x0000001a07067219 */ /* 0x084fe400000006ff */
[-CC-:B------:R-:W-:Y:S02]  /*7cc0*/  SHF.R.U64 R19, R14, R26.reuse, R5.reuse ;  /* 0x0000001a0e137219 */ /* 0x180fe40000001205 */
[----:B------:R-:W-:Y:S02]  /*7cd0*/  SHF.R.U32.HI R7, RZ, R26, R5 ;  /* 0x0000001aff077219 */ /* 0x000fe40000011605 */
[----:B------:R-:W-:Y:S01]  /*7ce0*/  LOP3.LUT R25, RZ, R6, RZ, 0x33, !PT ;  /* 0x00000006ff197212 */ /* 0x000fe200078e33ff */
[----:B------:R-:W2:Y:S01]  /*7cf0*/  LDC R30, c[0x0][0x638] ;  /* 0x00018e00ff1e7b82 */ /* 0x000ea20000000800 */
[----:B------:R-:W-:Y:S01]  /*7d00*/  SHF.L.U32 R26, R11, R26, RZ ;  /* 0x0000001a0b1a7219 */ /* 0x000fe200000006ff */
[----:B------:R-:W-:-:S06]  /*7d10*/  IMAD.MOV.U32 R6, RZ, RZ, R19 ;  /* 0x000000ffff067224 */ /* 0x000fcc00078e0013 */
[----:B------:R-:W0:Y:S01]  /*7d20*/  LDC R31, c[0x0][0x610] ;  /* 0x00018400ff1f7b82 */ /* 0x000e220000000800 */
[----:B----4-:R-:W-:Y:S05]  /*7d30*/  @!P0 BRA `(.L_x_165) ;  /* 0x0000000000288947 */ /* 0x010fea0003800000 */
[----:B------:R-:W4:Y:S02]  /*7d40*/  LDC R6, c[0x0][0x64c] ;  /* 0x00019300ff067b82 */ /* 0x000f240000000800 */
[----:B----4-:R-:W-:-:S05]  /*7d50*/  IADD3 R5, P0, R19, R6, RZ ;  /* 0x0000000613057210 */ /* 0x010fca0007f1e0ff */
[----:B------:R-:W-:-:S04]  /*7d60*/  IMAD.X R15, RZ, RZ, R7, P0 ;  /* 0x000000ffff0f7224 */ /* 0x000fc800000e0607 */
[----:B------:R-:W-:-:S04]  /*7d70*/  IMAD.WIDE.U32 R6, R15, R28, RZ ;  /* 0x0000001c0f067225 */ /* 0x000fc800078e00ff */
[----:B0-----:R-:W-:-:S04]  /*7d80*/  IMAD.WIDE.U32 R10, P0, R5, R29, R6 ;  /* 0x0000001d050a7225 */ /* 0x001fc80007800006 */
[----:B------:R-:W-:-:S04]  /*7d90*/  IMAD.WIDE.U32 R6, R5, R28, RZ ;  /* 0x0000001c05067225 */ /* 0x000fc800078e00ff */
[----:B------:R-:W-:Y:S01]  /*7da0*/  IMAD.X R13, RZ, RZ, RZ, P0 ;  /* 0x000000ffff0d7224 */ /* 0x000fe200000e06ff */
[----:B------:R-:W-:Y:S01]  /*7db0*/  IADD3 RZ, P0, R7, R10, RZ ;  /* 0x0000000a07ff7210 */ /* 0x000fe20007f1e0ff */
[----:B------:R-:W-:-:S04]  /*7dc0*/  IMAD.MOV.U32 R12, RZ, RZ, R11 ;  /* 0x000000ffff0c7224 */ /* 0x000fc800078e000b */
[----:B------:R-:W-:-:S08]  /*7dd0*/  IMAD.WIDE.U32.X R6, R15, R29, R12, P0 ;  /* 0x0000001d0f067225 */ /* 0x000fd000000e040c */
.L_x_165:
[----:B-1----:R-:W-:Y:S01]  /*7de0*/  SHF.R.U64 R5, R6, R27, R7 ;  /* 0x0000001b06057219 */ /* 0x002fe20000001207 */
[----:B0-----:R-:W-:Y:S01]  /*7df0*/  VIADD R7, R20, 0xffffffff ;  /* 0xffffffff14077836 */ /* 0x001fe20000000000 */
[----:B------:R-:W-:Y:S01]  /*7e00*/  LOP3.LUT R32, R14, R25, RZ, 0xc0, !PT ;  /* 0x000000190e207212 */ /* 0x000fe200078ec0ff */
[----:B------:R-:W-:Y:S02]  /*7e10*/  IMAD.MOV R18, RZ, RZ, -R18 ;  /* 0x000000ffff127224 */ /* 0x000fe400078e0a12 */
[----:B------:R-:W-:Y:S01]  /*7e20*/  IMAD.MOV R6, RZ, RZ, -R5 ;  /* 0x000000ffff067224 */ /* 0x000fe200078e0a05 */
[----:B------:R-:W-:Y:S01]  /*7e30*/  LOP3.LUT R16, R16, R7, RZ, 0xc0, !PT ;  /* 0x0000000710107212 */ /* 0x000fe200078ec0ff */
[----:B------:R-:W-:Y:S02]  /*7e40*/  IMAD R32, R26, R5, R32 ;  /* 0x000000051a207224 */ /* 0x000fe400078e0220 */
[----:B---3--:R-:W-:Y:S02]  /*7e50*/  @P3 IMAD R23, R21, R18, R22 ;  /* 0x0000001215173224 */ /* 0x008fe400078e0216 */
[----:B--2---:R-:W-:-:S02]  /*7e60*/  IMAD R5, R6, R30, R19 ;  /* 0x0000001e06057224 */ /* 0x004fc400078e0213 */
[----:B------:R-:W-:Y:S02]  /*7e70*/  IMAD R32, R32, R31, R23 ;  /* 0x0000001f20207224 */ /* 0x000fe400078e0217 */
[----:B------:R-:W-:Y:S02]  /*7e80*/  IMAD R5, R5, R20, R16 ;  /* 0x0000001405057224 */ /* 0x000fe400078e0210 */
[----:B------:R-:W-:-:S03]  /*7e90*/  IMAD.MOV.U32 R6, RZ, RZ, 0x1 ;  /* 0x00000001ff067424 */ /* 0x000fc600078e00ff */
[----:B------:R-:W-:Y:S02]  /*7ea0*/  SEL R7, R5, R32, !P3 ;  /* 0x0000002005077207 */ /* 0x000fe40005800000 */
[----:B------:R-:W-:Y:S01]  /*7eb0*/  SEL R32, R32, R5, !P3 ;  /* 0x0000000520207207 */ /* 0x000fe20005800000 */
[----:B------:R-:W-:-:S07]  /*7ec0*/  IMAD.MOV.U32 R5, RZ, RZ, R17 ;  /* 0x000000ffff057224 */ /* 0x000fce00078e0011 */
.L_x_163:
[----:B------:R-:W-:Y:S01]  /*7ed0*/  LOP3.LUT P0, RZ, R6, 0xff, RZ, 0xc0, !PT ;  /* 0x000000ff06ff7812 */ /* 0x000fe2000780c0ff */
[----:B------:R-:W-:-:S12]  /*7ee0*/  IMAD.MOV.U32 R6, RZ, RZ, R32 ;  /* 0x000000ffff067224 */ /* 0x000fd800078e0020 */
[----:B------:R-:W-:Y:S05]  /*7ef0*/  @P0 BRA `(.L_x_166) ;  /* 0xffffff9000a40947 */ /* 0x000fea000383ffff */
[----:B------:R-:W-:Y:S05]  /*7f00*/  EXIT ;  /* 0x000000000000794d */ /* 0x000fea0003800000 */
.L_x_4:
[----:B0-----:R-:W-:Y:S01]  /*7f10*/  ULDC.64 UR4, c[0x0][0x650] ;  /* 0x0001940000047ab9 */ /* 0x001fe20000000a00 */
        /* <DEDUP_REMOVED lines=25> */
.L_x_168:
[--C-:B------:R-:W-:Y:S01]  /*80b0*/  SHF.R.U64 R16, R14, R18, R15.reuse ;  /* 0x000000120e107219 */ /* 0x100fe2000000120f */
[----:B------:R-:W0:Y:S01]  /*80c0*/  LDC R22, c[0x0][0x618] ;  /* 0x00018600ff167b82 */ /* 0x000e220000000800 */
[----:B------:R-:W-:Y:S01]  /*80d0*/  I2FP.F32.U32 R7, R8 ;  /* 0x0000000800077245 */ /* 0x000fe20000201000 */
[----:B------:R-:W-:Y:S01]  /*80e0*/  ULDC UR4, c[0x0][0x150] ;  /* 0x0000540000047ab9 */ /* 0x000fe20000000800 */
[----:B------:R-:W-:Y:S02]  /*80f0*/  SHF.R.U32.HI R6, RZ, R18, R15 ;  /* 0x00000012ff067219 */ /* 0x000fe4000001160f */
[----:B------:R-:W-:Y:S01]  /*8100*/  IADD3 R9, P0, RZ, -R16, RZ ;  /* 0x80000010ff097210 */ /* 0x000fe20007f1e0ff */
[----:B------:R-:W-:Y:S01]  /*8110*/  FMUL R13, R7, UR4 ;  /* 0x00000004070d7c20 */ /* 0x000fe20008400000 */
[----:B------:R-:W-:Y:S01]  /*8120*/  ULDC UR4, c[0x0][0x154] ;  /* 0x0000550000047ab9 */ /* 0x000fe20000000800 */
[----:B------:R-:W1:Y:S02]  /*8130*/  LDC.64 R24, c[0x0][0x640] ;  /* 0x00019000ff187b82 */ /* 0x000e640000000a00 */
[----:B------:R-:W-:-:S02]  /*8140*/  IMAD.X R11, RZ, RZ, ~R6, P0 ;  /* 0x000000ffff0b7224 */ /* 0x000fc400000e0e06 */
[----:B------:R-:W2:Y:S01]  /*8150*/  F2I.U32.TRUNC.NTZ R13, R13 ;  /* 0x0000000d000d7305 */ /* 0x000ea2000020f000 */
[----:B------:R-:W-:-:S03]  /*8160*/  IMAD.WIDE.U32 R6, R9, R20, R2 ;  /* 0x0000001409067225 */ /* 0x000fc600078e0002 */
[----:B------:R-:W3:Y:S01]  /*8170*/  LDC R15, c[0x0][0x144] ;  /* 0x00005100ff0f7b82 */ /* 0x000ee20000000800 */
[----:B------:R-:W-:-:S04]  /*8180*/  IMAD R12, R11, R20, RZ ;  /* 0x000000140b0c7224 */ /* 0x000fc800078e02ff */
[----:B------:R-:W-:Y:S02]  /*8190*/  IMAD R9, R9, R21, R12 ;  /* 0x0000001509097224 */ /* 0x000fe400078e020c */
[----:B------:R-:W-:Y:S01]  /*81a0*/  IMAD.MOV.U32 R12, RZ, RZ, -0x1 ;  /* 0xffffffffff0c7424 */ /* 0x000fe200078e00ff */
[----:B------:R-:W4:Y:S01]  /*81b0*/  LDC R18, c[0x0][0x608] ;  /* 0x00018200ff127b82 */ /* 0x000f220000000800 */
[----:B------:R-:W-:Y:S01]  /*81c0*/  IMAD.IADD R7, R7, 0x1, R9 ;  /* 0x0000000107077824 */ /* 0x000fe200078e0209 */
[----:B------:R-:W-:-:S04]  /*81d0*/  I2FP.F32.U32 R9, R10 ;  /* 0x0000000a00097245 */ /* 0x000fc80000201000 */
[-C--:B0-----:R-:W-:Y:S01]  /*81e0*/  SHF.R.U64 R14, R6, R22.reuse, R7 ;  /* 0x00000016060e7219 */ /* 0x081fe20000001207 */
[----:B--2---:R-:W-:Y:S01]  /*81f0*/  IMAD.MOV R6, RZ, RZ, -R13 ;  /* 0x000000ffff067224 */ /* 0x004fe200078e0a0d */
[----:B------:R-:W0:Y:S01]  /*8200*/  LDC R11, c[0x0][0x658] ;  /* 0x00019600ff0b7b82 */ /* 0x000e220000000800 */
[----:B-1----:R-:W-:Y:S01]  /*8210*/  ISETP.NE.U32.AND P0, PT, R24, RZ, PT ;  /* 0x000000ff1800720c */ /* 0x002fe20003f05070 */
[----:B------:R-:W-:Y:S01]  /*8220*/  FMUL R9, R9, UR4 ;  /* 0x0000000409097c20 */ /* 0x000fe20008400000 */
[----:B------:R-:W-:Y:S02]  /*8230*/  SHF.R.U32.HI R7, RZ, R22, R7 ;  /* 0x00000016ff077219 */ /* 0x000fe40000011607 */
[----:B------:R-:W-:-:S03]  /*8240*/  ISETP.NE.AND.EX P0, PT, R25, RZ, PT, P0 ;  /* 0x000000ff1900720c */ /* 0x000fc60003f05300 */
[----:B------:R-:W1:Y:S01]  /*8250*/  LDC R21, c[0x0][0x148] ;  /* 0x00005200ff157b82 */ /* 0x000e620000000800 */
[----:B---3--:R-:W-:Y:S02]  /*8260*/  IMAD R22, R15, R6, R8 ;  /* 0x000000060f167224 */ /* 0x008fe400078e0208 */
[----:B------:R-:W-:-:S05]  /*8270*/  IMAD.MOV.U32 R8, RZ, RZ, 0x1 ;  /* 0x00000001ff087424 */ /* 0x000fca00078e00ff */
[----:B------:R-:W2:Y:S01]  /*8280*/  LDC R20, c[0x0][0x600] ;  /* 0x00018000ff147b82 */ /* 0x000ea20000000800 */
[-CC-:B----4-:R-:W-:Y:S02]  /*8290*/  SHF.R.U64 R17, R14, R18.reuse, R7.reuse ;  /* 0x000000120e117219 */ /* 0x190fe40000001207 */
[----:B------:R-:W-:Y:S02]  /*82a0*/  SHF.R.U32.HI R6, RZ, R18, R7 ;  /* 0x00000012ff067219 */ /* 0x000fe40000011607 */
[----:B------:R3:W4:Y:S03]  /*82b0*/  F2I.U32.TRUNC.NTZ R18, R9 ;  /* 0x0000000900127305 */ /* 0x000726000020f000 */
[----:B------:R-:W1:Y:S01]  /*82c0*/  LDC R23, c[0x0][0x648] ;  /* 0x00019200ff177b82 */ /* 0x000e620000000800 */
[-C--:B0-----:R-:W-:Y:S02]  /*82d0*/  SHF.R.U64 R19, R17, R11.reuse, R6 ;  /* 0x0000000b11137219 */ /* 0x081fe40000001206 */
[----:B------:R-:W-:-:S02]  /*82e0*/  SHF.L.U32 R12, R12, R11, RZ ;  /* 0x0000000b0c0c7219 */ /* 0x000fc400000006ff */
[-C--:B------:R-:W-:Y:S01]  /*82f0*/  SHF.R.U32.HI R7, RZ, R11.reuse, R6 ;  /* 0x0000000bff077219 */ /* 0x080fe20000011606 */
[----:B------:R-:W-:Y:S01]  /*8300*/  IMAD.MOV.U32 R6, RZ, RZ, R19 ;  /* 0x000000ffff067224 */ /* 0x000fe200078e0013 */
[----:B------:R-:W-:Y:S01]  /*8310*/  SHF.L.U32 R27, R8, R11, RZ ;  /* 0x0000000b081b7219 */ /* 0x000fe200000006ff */
[----:B------:R-:W0:Y:S01]  /*8320*/  LDC R26, c[0x0][0x638] ;  /* 0x00018e00ff1a7b82 */ /* 0x000e220000000800 */
[----:B------:R-:W-:-:S07]  /*8330*/  LOP3.LUT R28, RZ, R12, RZ, 0x33, !PT ;  /* 0x0000000cff1c7212 */ /* 0x000fce00078e33ff */
[----:B------:R-:W0:Y:S01]  /*8340*/  LDC R29, c[0x0][0x610] ;  /* 0x00018400ff1d7b82 */ /* 0x000e220000000800 */
[----:B---34-:R-:W-:Y:S05]  /*8350*/  @!P0 BRA `(.L_x_169) ;  /* 0x0000000000288947 */ /* 0x018fea0003800000 */
        /* <DEDUP_REMOVED lines=10> */
.L_x_169:
[----:B-1----:R-:W-:Y:S01]  /*8400*/  SHF.R.U64 R7, R6, R23, R7 ;  /* 0x0000001706077219 */ /* 0x002fe20000001207 */
[----:B--2---:R-:W-:Y:S01]  /*8410*/  VIADD R9, R20, 0xffffffff ;  /* 0xffffffff14097836 */ /* 0x004fe20000000000 */
[----:B------:R-:W-:Y:S01]  /*8420*/  LOP3.LUT R6, R17, R28, RZ, 0xc0, !PT ;  /* 0x0000001c11067212 */ /* 0x000fe200078ec0ff */
[----:B------:R-:W-:Y:S02]  /*8430*/  IMAD.MOV R18, RZ, RZ, -R18 ;  /* 0x000000ffff127224 */ /* 0x000fe400078e0a12 */
[----:B------:R-:W-:Y:S02]  /*8440*/  IMAD.MOV R8, RZ, RZ, -R7 ;  /* 0x000000ffff087224 */ /* 0x000fe400078e0a07 */
[----:B------:R-:W-:Y:S01]  /*8450*/  IMAD R11, R27, R7, R6 ;  /* 0x000000071b0b7224 */ /* 0x000fe200078e0206 */
[----:B------:R-:W-:Y:S01]  /*8460*/  LOP3.LUT R7, R14, R9, RZ, 0xc0, !PT ;  /* 0x000000090e077212 */ /* 0x000fe200078ec0ff */
[----:B------:R-:W-:Y:S02]  /*8470*/  @P3 IMAD R22, R21, R18, R10 ;  /* 0x0000001215163224 */ /* 0x000fe400078e020a */
[----:B0-----:R-:W-:-:S02]  /*8480*/  IMAD R6, R8, R26, R19 ;  /* 0x0000001a08067224 */ /* 0x001fc400078e0213 */
[----:B------:R-:W-:Y:S02]  /*8490*/  IMAD R11, R11, R29, R22 ;  /* 0x0000001d0b0b7224 */ /* 0x000fe400078e0216 */
[----:B------:R-:W-:Y:S02]  /*84a0*/  IMAD R6, R6, R20, R7 ;  /* 0x0000001406067224 */ /* 0x000fe400078e0207 */
[----:B------:R-:W-:-:S03]  /*84b0*/  IMAD.MOV.U32 R8, RZ, RZ, 0x1 ;  /* 0x00000001ff087424 */ /* 0x000fc600078e00ff */
[----:B------:R-:W-:Y:S02]  /*84c0*/  SEL R14, R6, R11, !P3 ;  /* 0x0000000b060e7207 */ /* 0x000fe40005800000 */
[----:B------:R-:W-:Y:S01]  /*84d0*/  SEL R11, R11, R6, !P3 ;  /* 0x000000060b0b7207 */ /* 0x000fe20005800000 */
[----:B------:R-:W-:Y:S01]  /*84e0*/  IMAD.MOV.U32 R6, RZ, RZ, R16 ;  /* 0x000000ffff067224 */ /* 0x000fe200078e0010 */
[----:B------:R-:W-:-:S07]  /*84f0*/  PRMT R7, R8, 0x7610, R7 ;  /* 0x0000761008077816 */ /* 0x000fce0000000007 */
.L_x_167:
[----:B------:R-:W-:-:S08]  /*8500*/  NOP ;  /* 0x0000000000007918 */ /* 0x000fd00000000000 */
[----:B------:R-:W0:-:S00]  /*8510*/  USETMAXREG.DEALLOC.CTAPOOL 0x28 ;  /* 0x00000028000079c8 */ /* 0x000e0000080e0500 */
[----:B0-----:R-:W-:-:S13]  /*8520*/  ISETP.NE.AND P0, PT, R5, RZ, PT ;  /* 0x000000ff0500720c */ /* 0x001fda0003f05270 */
[----:B------:R-:W-:Y:S05]  /*8530*/  @P0 EXIT ;  /* 0x000000000000094d */ /* 0x000fea0003800000 */
[----:B------:R-:W-:Y:S01]  /*8540*/  LOP3.LUT P0, RZ, R7, 0xff, RZ, 0xc0, !PT ;  /* 0x000000ff07ff7812 */ /* 0x000fe2000780c0ff */
[----:B------:R-:W-:Y:S02]  /*8550*/  IMAD.MOV.U32 R5, RZ, RZ, 0x1 ;  /* 0x00000001ff057424 */ /* 0x000fe400078e00ff */
[----:B------:R-:W-:-:S10]  /*8560*/  IMAD.MOV.U32 R13, RZ, RZ, RZ ;  /* 0x000000ffff0d7224 */ /* 0x000fd400078e00ff */
[----:B------:R-:W-:Y:S05]  /*8570*/  @!P0 BRA `(.L_x_170) ;  /* 0x0000000c00308947 */ /* 0x000fea0003800000 */
[----:B------:R-:W0:Y:S01]  /*8580*/  LDC R5, c[0x0][0x28c] ;  /* 0x0000a300ff057b82 */ /* 0x000e220000000800 */
[----:B------:R-:W-:Y:S01]  /*8590*/  ULDC UR5, c[0x0][0x600] ;  /* 0x0001800000057ab9 */ /* 0x000fe20000000800 */
[----:B------:R-:W-:Y:S01]  /*85a0*/  ULDC UR4, c[0x0][0xc] ;  /* 0x0000030000047ab9 */ /* 0x000fe20000000800 */
[----:B------:R-:W-:Y:S01]  /*85b0*/  UIADD3 UR16, UR5, -0x1, URZ ;  /* 0xffffffff05107890 */ /* 0x000fe2000fffe03f */
[C---:B------:R-:W-:Y:S01]  /*85c0*/  LOP3.LUT P2, RZ, R0.reuse, 0x7f, RZ, 0xc0, !PT ;  /* 0x0000007f00ff7812 */ /* 0x040fe2000784c0ff */
[----:B------:R-:W-:Y:S01]  /*85d0*/  ULDC UR6, c[0x0][0x658] ;  /* 0x0001960000067ab9 */ /* 0x000fe20000000800 */
[----:B------:R-:W-:Y:S01]  /*85e0*/  ULDC UR5, c[0x0][0x10] ;  /* 0x0000040000057ab9 */ /* 0x000fe20000000800 */
[----:B------:R-:W-:Y:S01]  /*85f0*/  UMOV UR7, 0xffffffff ;  /* 0xffffffff00077882 */ /* 0x000fe20000000000 */
[----:B------:R-:W-:Y:S01]  /*8600*/  UMOV UR8, 0x1 ;  /* 0x0000000100087882 */ /* 0x000fe20000000000 */
[----:B------:R-:W-:Y:S01]  /*8610*/  UIMAD.WIDE.U32 UR4, UR4, UR5, URZ ;  /* 0x00000005040472a5 */ /* 0x000fe2000f8e003f */
[----:B------:R-:W-:Y:S01]  /*8620*/  LOP3.LUT P0, RZ, R0, 0x1f, RZ, 0xc0, !PT ;  /* 0x0000001f00ff7812 */ /* 0x000fe2000780c0ff */
[----:B------:R-:W-:Y:S01]  /*8630*/  USHF.L.U32 UR7, UR7, UR6, URZ ;  /* 0x0000000607077299 */ /* 0x000fe2000800063f */
[----:B------:R-:W-:Y:S01]  /*8640*/  BSSY B0, `(.L_x_170) ;  /* 0x00000bf000007945 */ /* 0x000fe20003800000 */
[----:B------:R-:W-:Y:S01]  /*8650*/  USHF.L.U32 UR18, UR8, UR6, URZ ;  /* 0x0000000608127299 */ /* 0x000fe2000800063f */
[----:B------:R-:W-:Y:S01]  /*8660*/  IMAD.MOV.U32 R15, RZ, RZ, 0x1 ;  /* 0x00000001ff0f7424 */ /* 0x000fe200078e00ff */
[----:B------:R-:W-:Y:S01]  /*8670*/  LOP3.LUT R16, R4, 0x2, RZ, 0xfc, !PT ;  /* 0x0000000204107812 */ /* 0x000fe200078efcff */
[----:B------:R-:W-:Y:S01]  /*8680*/  ULDC UR6, c[0x0][0x14] ;  /* 0x0000050000067ab9 */ /* 0x000fe20000000800 */
[----:B------:R-:W-:Y:S01]  /*8690*/  PLOP3.LUT P0, PT, P0, P2, PT, 0x8a, 0x0 ;  /* 0x000000000000781c */ /* 0x000fe20000705172 */
[----:B------:R-:W-:Y:S01]  /*86a0*/  UIMAD.WIDE.U32 UR20, UR4, UR6, URZ ;  /* 0x00000006041472a5 */ /* 0x000fe2000f8e003f */
[----:B------:R-:W-:Y:S01]  /*86b0*/  IMAD.MOV.U32 R13, RZ, RZ, RZ ;  /* 0x000000ffff0d7224 */ /* 0x000fe200078e00ff */
[----:B------:R-:W-:-:S02]  /*86c0*/  UIMAD UR13, UR5, UR6, URZ ;  /* 0x00000006050d72a4 */ /* 0x000fc4000f8e023f */
[----:B------:R-:W-:Y:S01]  /*86d0*/  ULOP3.LUT UR17, URZ, UR7, URZ, 0x33, !UPT ;  /* 0x000000073f117292 */ /* 0x000fe2000f8e333f */
[----:B0-----:R-:W-:Y:S01]  /*86e0*/  VIADD R5, R5, 0x1f ;  /* 0x0000001f05057836 */ /* 0x001fe20000000000 */
[----:B------:R-:W-:Y:S01]  /*86f0*/  UIADD3 UR13, UR21, UR13, URZ ;  /* 0x0000000d150d7290 */ /* 0x000fe2000fffe03f */
[----:B------:R-:W-:-:S03]  /*8700*/  ULDC.64 UR22, c[0x0][0x198] ;  /* 0x0000660000167ab9 */ /* 0x000fc60000000a00 */
[----:B------:R-:W-:-:S04]  /*8710*/  SHF.R.S32.HI R8, RZ, 0x1f, R5 ;  /* 0x0000001fff087819 */ /* 0x000fc80000011405 */
[----:B------:R-:W-:Y:S01]  /*8720*/  LEA.HI R8, R8, R5, RZ, 0x5 ;  /* 0x0000000508087211 */ /* 0x000fe200078f28ff */
[----:B------:R-:W-:-:S03]  /*8730*/  IMAD.MOV.U32 R5, RZ, RZ, 0x1 ;  /* 0x00000001ff057424 */ /* 0x000fc600078e00ff */
[----:B------:R-:W-:-:S05]  /*8740*/  SHF.R.S32.HI R12, RZ, 0x5, R8 ;  /* 0x00000005ff0c7819 */ /* 0x000fca0000011408 */
[----:B------:R-:W-:-:S07]  /*8750*/  VIADD R0, R12, 0x1 ;  /* 0x000000010c007836 */ /* 0x000fce0000000000 */
.L_x_182:
[----:B------:R-:W-:-:S03]  /*8760*/  UMOV UR4, 0xffffffff ;  /* 0xffffffff00047882 */ /* 0x000fc60000000000 */
[----:B------:R-:W-:Y:S05]  /*8770*/  BRA.DIV UR4, `(.L_x_171) ;  /* 0x0000001a04287947 */ /* 0x000fea000b800000 */
[----:B------:R-:W-:-:S13]  /*8780*/  ELECT P1, URZ, PT ;  /* 0x00000000003f782f */ /* 0x000fda0003820000 */
.L_x_211:
[----:B------:R-:W0:Y:S01]  /*8790*/  LDC R7, c[0x0][0x28c] ;  /* 0x0000a300ff077b82 */ /* 0x000e220000000800 */
[----:B------:R-:W-:Y:S01]  /*87a0*/  BSSY B1, `(.L_x_172) ;  /* 0x0000037000017945 */ /* 0x000fe20003800000 */
[----:B0-----:R-:W-:-:S13]  /*87b0*/  ISETP.LT.OR P1, PT, R7, 0x1, !P1 ;  /* 0x000000010700780c */ /* 0x001fda0004f21670 */
[----:B------:R-:W-:Y:S05]  /*87c0*/  @P1 BRA `(.L_x_173) ;  /* 0x0000000000d01947 */ /* 0x000fea0003800000 */
[----:B------:R-:W-:Y:S02]  /*87d0*/  IMAD.SHL.U32 R14, R14, 0x40, RZ ;  /* 0x000000400e0e7824 */ /* 0x000fe400078e00ff */
[----:B------:R-:W-:Y:S02]  /*87e0*/  IMAD.SHL.U32 R17, R11, 0x100, RZ ;  /* 0x000001000b117824 */ /* 0x000fe400078e00ff */
[----:B------:R-:W-:Y:S02]  /*87f0*/  IMAD.MOV.U32 R20, RZ, RZ, RZ ;  /* 0x000000ffff147224 */ /* 0x000fe400078e00ff */
[----:B------:R-:W-:Y:S02]  /*8800*/  IMAD.MOV.U32 R7, RZ, RZ, R0 ;  /* 0x000000ffff077224 */ /* 0x000fe400078e0000 */
[----:B------:R-:W-:Y:S02]  /*8810*/  IMAD.MOV.U32 R8, RZ, RZ, R5 ;  /* 0x000000ffff087224 */ /* 0x000fe400078e0005 */
[----:B------:R-:W-:-:S07]  /*8820*/  IMAD.MOV.U32 R9, RZ, RZ, R13 ;  /* 0x000000ffff097224 */ /* 0x000fce00078e000d */
.L_x_177:
[----:B------:R-:W0:Y:S01]  /*8830*/  S2R R11, SR_CgaCtaId ;  /* 0x00000000000b7919 */ /* 0x000e220000008800 */
[----:B------:R-:W-:-:S04]  /*8840*/  MOV R10, 0x400 ;  /* 0x00000400000a7802 */ /* 0x000fc80000000f00 */
[----:B0-----:R-:W-:Y:S02]  /*8850*/  LEA R18, R11, R10, 0x18 ;  /* 0x0000000a0b127211 */ /* 0x001fe400078ec0ff */
[----:B------:R-:W-:Y:S01]  /*8860*/  SHF.L.U32 R10, R8, 0x1f, RZ ;  /* 0x0000001f080a7819 */ /* 0x000fe200000006ff */
[----:B------:R-:W0:Y:S02]  /*8870*/  @!P2 LDC R11, c[0x0][0x500] ;  /* 0x00014000ff0bab82 */ /* 0x000e240000000800 */
[----:B------:R-:W-:-:S04]  /*8880*/  IMAD R19, R9, 0x8, R18 ;  /* 0x0000000809137824 */ /* 0x000fc800078e0212 */
[----:B------:R-:W1:Y:S02]  /*8890*/  SYNCS.PHASECHK.TRANS64.TRYWAIT P1, [R19+URZ+0xb0], R10 ;  /* 0x0000b00a130075a7 */ /* 0x000e64000802017f */
[----:B-1----:R-:W-:Y:S05]  /*88a0*/  @!P1 BRA `(.L_x_174) ;  /* 0x0000001400fc9947 */ /* 0x002fea0003800000 */
.L_x_212:
[----:B-1----:R-:W-:Y:S01]  /*88b0*/  PRMT R10, R16, 0x9910, RZ ;  /* 0x00009910100a7816 */ /* 0x002fe200000000ff */
[----:B0-----:R0:W-:Y:S03]  /*88c0*/  @!P2 SYNCS.ARRIVE.TRANS64 RZ, [R19+URZ], R11 ;  /* 0x0000000b13ffa9a7 */ /* 0x0011e6000800003f */
[----:B------:R-:W-:-:S13]  /*88d0*/  ISETP.NE.AND P1, PT, R10, 0x2, PT ;  /* 0x000000020a00780c */ /* 0x000fda0003f25270 */
[----:B0-----:R-:W-:Y:S05]  /*88e0*/  @P1 BRA `(.L_x_175) ;  /* 0x0000000000041947 */ /* 0x001fea0003800000 */
[----:B------:R-:W-:Y:S01]  /*88f0*/  BPT.TRAP 0x1 ;  /* 0x000000040000795c */ /* 0x000fe20000300000 */
.L_x_175:
[----:B------:R-:W-:Y:S05]  /*8900*/  @P0 BRA `(.L_x_176) ;  /* 0x0000000000040947 */ /* 0x000fea0003800000 */
[----:B------:R-:W-:Y:S01]  /*8910*/  BPT.TRAP 0x1 ;  /* 0x000000040000795c */ /* 0x000fe20000300000 */
.L_x_176:
[--C-:B------:R-:W-:Y:S01]  /*8920*/  IMAD R10, R9, 0x2000, R18.reuse ;  /* 0x00002000090a7824 */ /* 0x100fe200078e0212 */
[----:B------:R-:W-:Y:S01]  /*8930*/  R2UR UR9, R19 ;  /* 0x00000000130972ca */ /* 0x000fe200000e0000 */
[----:B------:R-:W-:Y:S01]  /*8940*/  IMAD R18, R9, 0x800, R18 ;  /* 0x0000080009127824 */ /* 0x000fe200078e0212 */
[----:B------:R-:W-:Y:S01]  /*8950*/  UIADD3 UR4, UP0, UR22, 0xf0, URZ ;  /* 0x000000f016047890 */ /* 0x000fe2000ff1e03f */
[----:B------:R-:W-:Y:S01]  /*8960*/  VIADD R7, R7, 0xffffffff ;  /* 0xffffffff07077836 */ /* 0x000fe20000000000 */
[----:B------:R-:W-:Y:S01]  /*8970*/  R2UR UR5, R10 ;  /* 0x000000000a0572ca */ /* 0x000fe200000e0000 */
[----:B------:R-:W-:Y:S01]  /*8980*/  UIADD3 UR24, UP1, UR22, 0x1f0, URZ ;  /* 0x000001f016187890 */ /* 0x000fe2000ff3e03f */
[----:B------:R-:W-:Y:S01]  /*8990*/  R2UR UR8, R18 ;  /* 0x00000000120872ca */ /* 0x000fe200000e0000 */
[----:B------:R-:W-:Y:S01]  /*89a0*/  VIADD R9, R9, 0x1 ;  /* 0x0000000109097836 */ /* 0x000fe20000000000 */
[----:B------:R-:W-:Y:S01]  /*89b0*/  R2UR UR11, R17 ;  /* 0x00000000110b72ca */ /* 0x000fe200000e0000 */
[----:B------:R-:W-:Y:S01]  /*89c0*/  UIADD3.X UR25, URZ, UR23, URZ, UP1, !UPT ;  /* 0x000000173f197290 */ /* 0x000fe20008ffe43f */
[----:B------:R-:W-:Y:S01]  /*89d0*/  R2UR UR10, R20 ;  /* 0x00000000140a72ca */ /* 0x000fe200000e0000 */
[----:B------:R-:W-:Y:S01]  /*89e0*/  UMOV UR6, 0x0 ;  /* 0x0000000000067882 */ /* 0x000fe20000000000 */
[----:B------:R-:W-:Y:S01]  /*89f0*/  R2UR UR12, R6 ;  /* 0x00000000060c72ca */ /* 0x000fe200000e0000 */
[----:B------:R-:W-:Y:S01]  /*8a00*/  UMOV UR7, 0x10000000 ;  /* 0x1000000000077882 */ /* 0x000fe20000000000 */
[----:B------:R-:W-:Y:S01]  /*8a10*/  R2UR UR19, R14 ;  /* 0x000000000e1372ca */ /* 0x000fe200000e0000 */
[----:B------:R-:W-:Y:S01]  /*8a20*/  VIADD R20, R20, 0x20 ;  /* 0x0000002014147836 */ /* 0x000fe20000000000 */
[----:B------:R-:W-:Y:S01]  /*8a30*/  ISETP.GT.AND P4, PT, R7, 0x1, PT ;  /* 0x000000010700780c */ /* 0x000fe20003f84270 */
[----:B------:R-:W-:Y:S01]  /*8a40*/  UIADD3 UR14, UR5, 0x280, URZ ;  /* 0x00000280050e7890 */ /* 0x000fe2000fffe03f */
[----:B------:R-:W-:Y:S01]  /*8a50*/  ISETP.NE.AND P1, PT, R9, 0x16, PT ;  /* 0x000000160900780c */ /* 0x000fe20003f25270 */
[----:B------:R-:W-:-:S02]  /*8a60*/  UIADD3.X UR5, URZ, UR23, URZ, UP0, !UPT ;  /* 0x000000173f057290 */ /* 0x000fc400087fe43f */
[----:B------:R-:W-:Y:S01]  /*8a70*/  UIADD3 UR15, UR8, 0x2c280, URZ ;  /* 0x0002c280080f7890 */ /* 0x000fe2000fffe03f */
[----:B------:R-:W-:Y:S02]  /*8a80*/  SEL R11, RZ, 0x1, P1 ;  /* 0x00000001ff0b7807 */ /* 0x000fe40000800000 */
[----:B------:R-:W-:Y:S01]  /*8a90*/  UMOV UR8, UR14 ;  /* 0x0000000e00087c82 */ /* 0x000fe20008000000 */
[----:B------:R-:W-:Y:S02]  /*8aa0*/  SEL R9, R9, RZ, P1 ;  /* 0x000000ff09097207 */ /* 0x000fe40000800000 */
[----:B------:R-:W-:Y:S01]  /*8ab0*/  LOP3.LUT R8, R8, R11, RZ, 0x3c, !PT ;  /* 0x0000000b08087212 */ /* 0x000fe200078e3cff */
[----:B------:R0:W-:Y:S02]  /*8ac0*/  UTMALDG.3D [UR8], [UR4], desc[UR6] ;  /* 0x00000608040075b4 */ /* 0x0001e40008011000 */
[----:B0-----:R-:W-:Y:S01]  /*8ad0*/  UMOV UR8, UR15 ;  /* 0x0000000f00087c82 */ /* 0x001fe20008000000 */
[----:B------:R-:W-:-:S02]  /*8ae0*/  UMOV UR11, UR19 ;  /* 0x00000013000b7c82 */ /* 0x000fc40008000000 */
[----:B------:R0:W-:Y:S02]  /*8af0*/  UTMALDG.3D [UR8], [UR24], desc[UR6] ;  /* 0x00000608180075b4 */ /* 0x0001e40008011000 */
[----:B0-----:R-:W-:Y:S05]  /*8b00*/  @P4 BRA `(.L_x_177) ;  /* 0xfffffffc00484947 */ /* 0x001fea000383ffff */
.L_x_173:
[----:B------:R-:W-:Y:S05]  /*8b10*/  BSYNC B1 ;  /* 0x0000000000017941 */ /* 0x000fea0003800000 */
.L_x_172:
[----:B------:R-:W-:Y:S01]  /*8b20*/  LOP3.LUT P4, RZ, R15, 0xff, RZ, 0xc0, !PT ;  /* 0x000000ff0fff7812 */ /* 0x000fe2000788c0ff */
[----:B------:R-:W-:Y:S01]  /*8b30*/  IMAD.IADD R13, R12, 0x1, R13 ;  /* 0x000000010c0d7824 */ /* 0x000fe200078e020d */
[----:B------:R-:W-:Y:S01]  /*8b40*/  IADD3 R2, P5, R2, UR20, RZ ;  /* 0x0000001402027c10 */ /* 0x000fe2000ffbe0ff */
[----:B------:R-:W-:Y:S01]  /*8b50*/  ULDC.64 UR4, c[0x0][0x650] ;  /* 0x0001940000047ab9 */ /* 0x000fe20000000a00 */
[----:B------:R-:W-:Y:S01]  /*8b60*/  BSSY B1, `(.L_x_178) ;  /* 0x000006a000017945 */ /* 0x000fe20003800000 */
[----:B------:R-:W-:Y:S01]  /*8b70*/  IMAD.MOV.U32 R11, RZ, RZ, -0x1 ;  /* 0xffffffffff0b7424 */ /* 0x000fe200078e00ff */
[----:B------:R-:W-:Y:S01]  /*8b80*/  ISETP.GT.U32.AND P1, PT, R13, 0x15, PT ;  /* 0x000000150d00780c */ /* 0x000fe20003f24070 */
[----:B------:R-:W-:Y:S01]  /*8b90*/  IMAD.MOV.U32 R14, RZ, RZ, -0x1 ;  /* 0xffffffffff0e7424 */ /* 0x000fe200078e00ff */
[----:B------:R-:W-:Y:S02]  /*8ba0*/  IADD3.X R3, R3, UR13, RZ, P5, !PT ;  /* 0x0000000d03037c10 */ /* 0x000fe4000affe4ff */
[----:B------:R-:W-:-:S02]  /*8bb0*/  ISETP.LT.U32.AND P1, PT, R12, 0x16, P1 ;  /* 0x000000160c00780c */ /* 0x000fc40000f21070 */
[----:B------:R-:W-:Y:S01]  /*8bc0*/  PRMT R15, RZ, 0x7610, R15 ;  /* 0x00007610ff0f7816 */ /* 0x000fe2000000000f */
[----:B------:R-:W0:Y:S01]  /*8bd0*/  @P4 S2R R7, SR_CgaCtaId ;  /* 0x0000000000074919 */ /* 0x000e220000008800 */
[----:B------:R-:W-:-:S04]  /*8be0*/  @P4 MOV R6, 0x400 ;  /* 0x0000040000064802 */ /* 0x000fc80000000f00 */
[----:B0-----:R-:W-:Y:S01]  /*8bf0*/  @P4 LEA R8, R7, R6, 0x18 ;  /* 0x0000000607084211 */ /* 0x001fe200078ec0ff */
[----:B------:R-:W-:Y:S01]  /*8c00*/  IMAD.WIDE.U32 R6, R13, -0x45d1745d, RZ ;  /* 0xba2e8ba30d067825 */ /* 0x000fe200078e00ff */
[----:B------:R-:W-:Y:S02]  /*8c10*/  SEL R6, RZ, 0x1, !P1 ;  /* 0x00000001ff067807 */ /* 0x000fe40004800000 */
[----:B------:R-:W-:Y:S01]  /*8c20*/  ISETP.GE.U32.AND P1, PT, R2, UR4, PT ;  /* 0x0000000402007c0c */ /* 0x000fe2000bf26070 */
[----:B------:R0:W-:Y:S01]  /*8c30*/  @P4 SYNCS.ARRIVE.TRANS64.A1T0 RZ, [R8+URZ+0x178], RZ ;  /* 0x000178ff08ff49a7 */ /* 0x0001e2000810003f */
[----:B------:R-:W-:Y:S02]  /*8c40*/  ISETP.GE.U32.AND P4, PT, R12, 0x16, PT ;  /* 0x000000160c00780c */ /* 0x000fe40003f86070 */
[----:B------:R-:W-:Y:S02]  /*8c50*/  ISETP.GE.U32.AND.EX P1, PT, R3, UR5, PT, P1 ;  /* 0x0000000503007c0c */ /* 0x000fe4000bf26110 */
[----:B------:R-:W-:Y:S01]  /*8c60*/  LOP3.LUT R5, R5, R6, RZ, 0x3c, !PT ;  /* 0x0000000605057212 */ /* 0x000fe200078e3cff */
[----:B------:R-:W-:Y:S01]  /*8c70*/  IMAD.MOV.U32 R6, RZ, RZ, -0x1 ;  /* 0xffffffffff067424 */ /* 0x000fe200078e00ff */
[----:B0-----:R-:W-:-:S02]  /*8c80*/  SHF.R.U32.HI R8, RZ, 0x4, R7 ;  /* 0x00000004ff087819 */ /* 0x001fc40000011607 */
[----:B------:R-:W-:-:S03]  /*8c90*/  PRMT R7, RZ, 0x7610, R7 ;  /* 0x00007610ff077816 */ /* 0x000fc60000000007 */
[----:B------:R-:W-:Y:S02]  /*8ca0*/  IMAD R13, R8, -0x16, R13 ;  /* 0xffffffea080d7824 */ /* 0x000fe400078e020d */
[----:B------:R-:W-:Y:S02]  /*8cb0*/  @P4 LOP3.LUT R5, R5, 0x1, R8, 0x78, !PT ;  /* 0x0000000105054812 */ /* 0x000fe400078e7808 */
[----:B------:R-:W-:Y:S05]  /*8cc0*/  @P1 BRA `(.L_x_179) ;  /* 0x00000004004c1947 */ /* 0x000fea0003800000 */
[----:B------:R-:W-:Y:S01]  /*8cd0*/  ULDC.64 UR4, c[0x0][0x628] ;  /* 0x00018a0000047ab9 */ /* 0x000fe20000000a00 */
[----:B------:R-:W0:Y:S01]  /*8ce0*/  S2R R17, SR_CTAID.X ;  /* 0x0000000000117919 */ /* 0x000e220000002500 */
[----:B------:R-:W-:Y:S01]  /*8cf0*/  ISETP.NE.U32.AND P1, PT, RZ, UR4, PT ;  /* 0x00000004ff007c0c */ /* 0x000fe2000bf25070 */
[----:B------:R-:W-:Y:S01]  /*8d00*/  ULDC UR7, c[0x0][0x630] ;  /* 0x00018c0000077ab9 */ /* 0x000fe20000000800 */
[----:B------:R-:W-:Y:S01]  /*8d10*/  IMAD.MOV.U32 R6, RZ, RZ, R2 ;  /* 0x000000ffff067224 */ /* 0x000fe200078e0002 */
[----:B------:R-:W1:Y:S01]  /*8d20*/  S2R R14, SR_CTAID.Y ;  /* 0x00000000000e7919 */ /* 0x000e620000002600 */
[----:B------:R-:W-:Y:S01]  /*8d30*/  ISETP.NE.AND.EX P1, PT, RZ, UR5, PT, P1 ;  /* 0x00000005ff007c0c */ /* 0x000fe2000bf25310 */
[----:B------:R-:W-:-:S12]  /*8d40*/  IMAD.MOV.U32 R7, RZ, RZ, R3 ;  /* 0x000000ffff077224 */ /* 0x000fd800078e0003 */
[----:B------:R-:W-:Y:S05]  /*8d50*/  @!P1 BRA `(.L_x_180) ;  /* 0x0000000000289947 */ /* 0x000fea0003800000 */
[----:B------:R-:W-:Y:S02]  /*8d60*/  ULDC UR6, c[0x0][0x634] ;  /* 0x00018d0000067ab9 */ /* 0x000fe40000000800 */
[----:B------:R-:W-:-:S05]  /*8d70*/  IADD3 R11, P1, R2, UR6, RZ ;  /* 0x00000006020b7c10 */ /* 0x000fca000ff3e0ff */
[----:B------:R-:W-:-:S04]  /*8d80*/  IMAD.X R19, RZ, RZ, R3, P1 ;  /* 0x000000ffff137224 */ /* 0x000fc800008e0603 */
[----:B------:R-:W-:-:S04]  /*8d90*/  IMAD.WIDE.U32 R8, R19, UR4, RZ ;  /* 0x0000000413087c25 */ /* 0x000fc8000f8e00ff */
[----:B------:R-:W-:-:S04]  /*8da0*/  IMAD.WIDE.U32 R8, P1, R11, UR5, R8 ;  /* 0x000000050b087c25 */ /* 0x000fc8000f820008 */
[----:B------:R-:W-:-:S04]  /*8db0*/  IMAD.WIDE.U32 R10, R11, UR4, RZ ;  /* 0x000000040b0a7c25 */ /* 0x000fc8000f8e00ff */
[----:B------:R-:W-:Y:S01]  /*8dc0*/  IMAD.X R7, RZ, RZ, RZ, P1 ;  /* 0x000000ffff077224 */ /* 0x000fe200008e06ff */
[----:B------:R-:W-:Y:S01]  /*8dd0*/  IADD3 RZ, P1, R11, R8, RZ ;  /* 0x000000080bff7210 */ /* 0x000fe20007f3e0ff */
[----:B------:R-:W-:-:S04]  /*8de0*/  IMAD.MOV.U32 R6, RZ, RZ, R9 ;  /* 0x000000ffff067224 */ /* 0x000fc800078e0009 */
[----:B------:R-:W-:-:S08]  /*8df0*/  IMAD.WIDE.U32.X R6, R19, UR5, R6, P1 ;  /* 0x0000000513067c25 */ /* 0x000fd000088e0406 */
.L_x_180:
[--C-:B------:R-:W-:Y:S01]  /*8e00*/  SHF.R.U64 R10, R6, UR7, R7.reuse ;  /* 0x00000007060a7c19 */ /* 0x100fe20008001207 */
[----:B------:R-:W-:Y:S01]  /*8e10*/  ULDC.64 UR4, c[0x0][0x620] ;  /* 0x0001880000047ab9 */ /* 0x000fe20000000a00 */
[----:B------:R-:W-:Y:S01]  /*8e20*/  SHF.R.U32.HI R6, RZ, UR7, R7 ;  /* 0x00000007ff067c19 */ /* 0x000fe20008011607 */
[----:B------:R-:W2:Y:S01]  /*8e30*/  LDC R22, c[0x0][0x144] ;  /* 0x00005100ff167b82 */ /* 0x000ea20000000800 */
[----:B------:R-:W-:Y:S01]  /*8e40*/  IADD3 R9, P1, RZ, -R10, RZ ;  /* 0x8000000aff097210 */ /* 0x000fe20007f3e0ff */
[----:B------:R-:W-:Y:S01]  /*8e50*/  ULDC.64 UR8, c[0x0][0x640] ;  /* 0x0001900000087ab9 */ /* 0x000fe20000000a00 */
[----:B0-----:R-:W-:Y:S01]  /*8e60*/  I2FP.F32.U32 R11, R17 ;  /* 0x00000011000b7245 */ /* 0x001fe20000201000 */
[----:B------:R-:W-:Y:S02]  /*8e70*/  ULDC UR6, c[0x0][0x608] ;  /* 0x0001820000067ab9 */ /* 0x000fe40000000800 */
[----:B------:R-:W-:Y:S01]  /*8e80*/  IMAD.X R6, RZ, RZ, ~R6, P1 ;  /* 0x000000ffff067224 */ /* 0x000fe200008e0e06 */
[----:B------:R-:W-:Y:S01]  /*8e90*/  ISETP.NE.U32.AND P1, PT, RZ, UR8, PT ;  /* 0x00000008ff007c0c */ /* 0x000fe2000bf25070 */
[----:B------:R-:W0:Y:S02]  /*8ea0*/  LDC R19, c[0x0][0x148] ;  /* 0x00005200ff137b82 */ /* 0x000e240000000800 */
[----:B------:R-:W-:Y:S01]  /*8eb0*/  IMAD R8, R6, UR4, RZ ;  /* 0x0000000406087c24 */ /* 0x000fe2000f8e02ff */
[----:B------:R-:W-:Y:S01]  /*8ec0*/  ISETP.NE.AND.EX P1, PT, RZ, UR9, PT, P1 ;  /* 0x00000009ff007c0c */ /* 0x000fe2000bf25310 */
[----:B------:R-:W-:Y:S01]  /*8ed0*/  IMAD.WIDE.U32 R6, R9, UR4, R2 ;  /* 0x0000000409067c25 */ /* 0x000fe2000f8e0002 */
[----:B------:R-:W-:-:S03]  /*8ee0*/  ULDC UR4, c[0x0][0x150] ;  /* 0x0000540000047ab9 */ /* 0x000fc60000000800 */
[----:B------:R-:W-:Y:S02]  /*8ef0*/  IMAD R9, R9, UR5, R8 ;  /* 0x0000000509097c24 */ /* 0x000fe4000f8e0208 */
[----:B------:R-:W-:Y:S01]  /*8f00*/  FMUL R8, R11, UR4 ;  /* 0x000000040b087c20 */ /* 0x000fe20008400000 */
[----:B------:R-:W-:Y:S01]  /*8f10*/  ULDC UR4, c[0x0][0x618] ;  /* 0x0001860000047ab9 */ /* 0x000fe20000000800 */
[----:B------:R-:W-:Y:S01]  /*8f20*/  ULDC UR5, c[0x0][0x154] ;  /* 0x0000550000057ab9 */ /* 0x000fe20000000800 */
[----:B------:R-:W-:-:S03]  /*8f30*/  IMAD.IADD R7, R7, 0x1, R9 ;  /* 0x0000000107077824 */ /* 0x000fc600078e0209 */
[----:B------:R-:W3:Y:S02]  /*8f40*/  F2I.U32.TRUNC.NTZ R8, R8 ;  /* 0x0000000800087305 */ /* 0x000ee4000020f000 */
[----:B------:R-:W-:Y:S02]  /*8f50*/  SHF.R.U64 R11, R6, UR4, R7 ;  /* 0x00000004060b7c19 */ /* 0x000fe40008001207 */
[----:B-1----:R-:W-:-:S05]  /*8f60*/  I2FP.F32.U32 R6, R14 ;  /* 0x0000000e00067245 */ /* 0x002fca0000201000 */
[----:B------:R-:W-:Y:S01]  /*8f70*/  FMUL R21, R6, UR5 ;  /* 0x0000000506157c20 */ /* 0x000fe20008400000 */
[----:B------:R-:W-:Y:S01]  /*8f80*/  SHF.R.U32.HI R6, RZ, UR4, R7 ;  /* 0x00000004ff067c19 */ /* 0x000fe20008011607 */
[----:B------:R-:W-:-:S03]  /*8f90*/  ULDC UR4, c[0x0][0x658] ;  /* 0x0001960000047ab9 */ /* 0x000fc60000000800 */
[--C-:B------:R-:W-:Y:S01]  /*8fa0*/  SHF.R.U64 R20, R11, UR6, R6.reuse ;  /* 0x000000060b147c19 */ /* 0x100fe20008001206 */
[----:B------:R-:W1:Y:S01]  /*8fb0*/  F2I.U32.TRUNC.NTZ R21, R21 ;  /* 0x0000001500157305 */ /* 0x000e62000020f000 */
[----:B------:R-:W-:Y:S01]  /*8fc0*/  SHF.R.U32.HI R7, RZ, UR6, R6 ;  /* 0x00000006ff077c19 */ /* 0x000fe20008011606 */
[----:B---3--:R-:W-:-:S03]  /*8fd0*/  IMAD.MOV R8, RZ, RZ, -R8 ;  /* 0x000000ffff087224 */ /* 0x008fc600078e0a08 */
[----:B------:R-:W-:Y:S01]  /*8fe0*/  SHF.R.U64 R18, R20, UR4, R7 ;  /* 0x0000000414127c19 */ /* 0x000fe20008001207 */
[----:B--2---:R-:W-:Y:S01]  /*8ff0*/  IMAD R17, R22, R8, R17 ;  /* 0x0000000816117224 */ /* 0x004fe200078e0211 */
[----:B------:R-:W-:-:S03]  /*9000*/  SHF.R.U32.HI R23, RZ, UR4, R7 ;  /* 0x00000004ff177c19 */ /* 0x000fc60008011607 */
[----:B------:R-:W-:Y:S02]  /*9010*/  IMAD.MOV.U32 R6, RZ, RZ, R18 ;  /* 0x000000ffff067224 */ /* 0x000fe400078e0012 */
[----:B------:R-:W-:Y:S01]  /*9020*/  IMAD.MOV.U32 R7, RZ, RZ, R23 ;  /* 0x000000ffff077224 */ /* 0x000fe200078e0017 */
[----:B-1----:R-:W-:Y:S06]  /*9030*/  @!P1 BRA `(.L_x_181) ;  /* 0x0000000000289947 */ /* 0x002fec0003800000 */
[----:B------:R-:W-:Y:S02]  /*9040*/  ULDC UR4, c[0x0][0x64c] ;  /* 0x0001930000047ab9 */ /* 0x000fe40000000800 */
[----:B------:R-:W-:-:S05]  /*9050*/  IADD3 R7, P1, R18, UR4, RZ ;  /* 0x0000000412077c10 */ /* 0x000fca000ff3e0ff */
[----:B------:R-:W-:-:S04]  /*9060*/  IMAD.X R23, RZ, RZ, R23, P1 ;  /* 0x000000ffff177224 */ /* 0x000fc800008e0617 */
[----:B------:R-:W-:-:S04]  /*9070*/  IMAD.WIDE.U32 R8, R23, UR8, RZ ;  /* 0x0000000817087c25 */ /* 0x000fc8000f8e00ff */
[----:B------:R-:W-:-:S04]  /*9080*/  IMAD.WIDE.U32 R8, P1, R7, UR9, R8 ;  /* 0x0000000907087c25 */ /* 0x000fc8000f820008 */
[----:B------:R-:W-:-:S04]  /*9090*/  IMAD.WIDE.U32 R6, R7, UR8, RZ ;  /* 0x0000000807067c25 */ /* 0x000fc8000f8e00ff */
[----:B------:R-:W-:Y:S01]  /*90a0*/  IMAD.MOV.U32 R6, RZ, RZ, R9 ;  /* 0x000000ffff067224 */ /* 0x000fe200078e0009 */
[----:B------:R-:W-:Y:S01]  /*90b0*/  IADD3 RZ, P4, R7, R8, RZ ;  /* 0x0000000807ff7210 */ /* 0x000fe20007f9e0ff */
[----:B------:R-:W-:-:S04]  /*90c0*/  IMAD.X R7, RZ, RZ, RZ, P1 ;  /* 0x000000ffff077224 */ /* 0x000fc800008e06ff */
[----:B------:R-:W-:-:S08]  /*90d0*/  IMAD.WIDE.U32.X R6, R23, UR9, R6, P4 ;  /* 0x0000000917067c25 */ /* 0x000fd0000a0e0406 */
.L_x_181:
[----:B------:R-:W-:Y:S01]  /*90e0*/  ULDC UR4, c[0x0][0x648] ;  /* 0x0001920000047ab9 */ /* 0x000fe20000000800 */
[----:B------:R-:W-:Y:S01]  /*90f0*/  LOP3.LUT R20, R20, UR17, RZ, 0xc0, !PT ;  /* 0x0000001114147c12 */ /* 0x000fe2000f8ec0ff */
[----:B------:R-:W-:Y:S01]  /*9100*/  IMAD.MOV R21, RZ, RZ, -R21 ;  /* 0x000000ffff157224 */ /* 0x000fe200078e0a15 */
[----:B------:R-:W-:Y:S01]  /*9110*/  SHF.R.U64 R7, R6, UR4, R7 ;  /* 0x0000000406077c19 */ /* 0x000fe20008001207 */
[----:B------:R-:W-:Y:S01]  /*9120*/  ULDC UR4, c[0x0][0x638] ;  /* 0x00018e0000047ab9 */ /* 0x000fe20000000800 */
[----:B------:R-:W-:Y:S01]  /*9130*/  LOP3.LUT R11, R11, UR16, RZ, 0xc0, !PT ;  /* 0x000000100b0b7c12 */ /* 0x000fe2000f8ec0ff */
[----:B0-----:R-:W-:Y:S01]  /*9140*/  @P3 IMAD R17, R19, R21, R14 ;  /* 0x0000001513113224 */ /* 0x001fe200078e020e */
[----:B------:R-:W-:Y:S01]  /*9150*/  ULDC UR5, c[0x0][0x610] ;  /* 0x0001840000057ab9 */ /* 0x000fe20000000800 */
[----:B------:R-:W-:Y:S02]  /*9160*/  IMAD.MOV R9, RZ, RZ, -R7 ;  /* 0x000000ffff097224 */ /* 0x000fe400078e0a07 */
[----:B------:R-:W-:-:S02]  /*9170*/  IMAD R20, R7, UR18, R20 ;  /* 0x0000001207147c24 */ /* 0x000fc4000f8e0214 */
[----:B------:R-:W-:Y:S01]  /*9180*/  IMAD R18, R9, UR4, R18 ;  /* 0x0000000409127c24 */ /* 0x000fe2000f8e0212 */
[----:B------:R-:W-:Y:S01]  /*9190*/  ULDC UR4, c[0x0][0x600] ;  /* 0x0001800000047ab9 */ /* 0x000fe20000000800 */
[----:B------:R-:W-:Y:S02]  /*91a0*/  IMAD R17, R20, UR5, R17 ;  /* 0x0000000514117c24 */ /* 0x000fe4000f8e0211 */
[----:B------:R-:W-:Y:S02]  /*91b0*/  IMAD R18, R18, UR4, R11 ;  /* 0x0000000412127c24 */ /* 0x000fe4000f8e020b */
[----:B------:R-:W-:Y:S02]  /*91c0*/  IMAD.MOV.U32 R7, RZ, RZ, 0x1 ;  /* 0x00000001ff077424 */ /* 0x000fe400078e00ff */
[----:B------:R-:W-:Y:S01]  /*91d0*/  IMAD.MOV.U32 R6, RZ, RZ, R10 ;  /* 0x000000ffff067224 */ /* 0x000fe200078e000a */
[----:B------:R-:W-:Y:S02]  /*91e0*/  SEL R14, R18, R17, !P3 ;  /* 0x00000011120e7207 */ /* 0x000fe40005800000 */
[----:B------:R-:W-:-:S07]  /*91f0*/  SEL R11, R17, R18, !P3 ;  /* 0x00000012110b7207 */ /* 0x000fce0005800000 */
.L_x_179:
[----:B------:R-:W-:Y:S05]  /*9200*/  BSYNC B1 ;  /* 0x0000000000017941 */ /* 0x000fea0003800000 */
.L_x_178:
[----:B------:R-:W-:-:S13]  /*9210*/  LOP3.LUT P1, RZ, R7, 0xff, RZ, 0xc0, !PT ;  /* 0x000000ff07ff7812 */ /* 0x000fda000782c0ff */
[----:B------:R-:W-:Y:S05]  /*9220*/  @P1 BRA `(.L_x_182) ;  /* 0xfffffff4004c1947 */ /* 0x000fea000383ffff */
[----:B------:R-:W-:Y:S05]  /*9230*/  BSYNC B0 ;  /* 0x0000000000007941 */ /* 0x000fea0003800000 */
.L_x_170:
[----:B------:R-:W-:-:S03]  /*9240*/  UMOV UR4, 0xffffffff ;  /* 0xffffffff00047882 */ /* 0x000fc60000000000 */
[----:B------:R-:W-:Y:S05]  /*9250*/  BRA.DIV UR4, `(.L_x_183) ;  /* 0x0000000e04a47947 */ /* 0x000fea000b800000 */
[----:B------:R-:W-:-:S13]  /*9260*/  ELECT P0, URZ, PT ;  /* 0x00000000003f782f */ /* 0x000fda0003800000 */
.L_x_215:
[----:B------:R-:W-:Y:S04]  /*9270*/  BSSY B0, `(.L_x_184) ;  /* 0x00000cd000007945 */ /* 0x000fe80003800000 */
[----:B------:R-:W-:Y:S05]  /*9280*/  @!P0 BRA `(.L_x_185) ;  /* 0x0000000c002c8947 */ /* 0x000fea0003800000 */
[----:B------:R-:W-:-:S04]  /*9290*/  LOP3.LUT R4, R4, 0x2, RZ, 0xfc, !PT ;  /* 0x0000000204047812 */ /* 0x000fc800078efcff */
[----:B------:R-:W-:-:S13]  /*92a0*/  ISETP.NE.AND P0, PT, R4, 0x3, PT ;  /* 0x000000030400780c */ /* 0x000fda0003f05270 */
[----:B------:R-:W-:Y:S05]  /*92b0*/  @!P0 BRA `(.L_x_186) ;  /* 0x0000000000048947 */ /* 0x000fea0003800000 */
[----:B------:R-:W-:Y:S01]  /*92c0*/  BPT.TRAP 0x1 ;  /* 0x000000040000795c */ /* 0x000fe20000300000 */
.L_x_186:
[----:B------:R-:W0:Y:S01]  /*92d0*/  S2R R3, SR_CgaCtaId ;  /* 0x0000000000037919 */ /* 0x000e220000008800 */
[----:B------:R-:W-:-:S04]  /*92e0*/  MOV R0, 0x400 ;  /* 0x0000040000007802 */ /* 0x000fc80000000f00 */
[----:B0-----:R-:W-:Y:S02]  /*92f0*/  LEA R0, R3, R0, 0x18 ;  /* 0x0000000003007211 */ /* 0x001fe400078ec0ff */
[----:B------:R-:W-:-:S03]  /*9300*/  SHF.L.U32 R3, R5, 0x1f, RZ ;  /* 0x0000001f05037819 */ /* 0x000fc600000006ff */
[----:B------:R-:W-:-:S04]  /*9310*/  VIADD R0, R0, 0xb0 ;  /* 0x000000b000007836 */ /* 0x000fc80000000000 */
[C---:B------:R-:W-:Y:S02]  /*9320*/  IMAD R6, R13.reuse, 0x8, R0 ;  /* 0x000000080d067824 */ /* 0x040fe400078e0200 */
[----:B------:R-:W-:Y:S02]  /*9330*/  VIADD R13, R13, 0x1 ;  /* 0x000000010d0d7836 */ /* 0x000fe40000000000 */
[----:B------:R-:W0:Y:S03]  /*9340*/  SYNCS.PHASECHK.TRANS64.TRYWAIT P0, [R6+URZ], R3 ;  /* 0x00000003060075a7 */ /* 0x000e26000800017f */
[----:B------:R-:W-:-:S04]  /*9350*/  ISETP.NE.AND P1, PT, R13, 0x16, PT ;  /* 0x000000160d00780c */ /* 0x000fc80003f25270 */
[----:B------:R-:W-:Y:S02]  /*9360*/  SEL R2, RZ, 0x1, P1 ;  /* 0x00000001ff027807 */ /* 0x000fe40000800000 */
[----:B------:R-:W-:Y:S02]  /*9370*/  SEL R13, R13, RZ, P1 ;  /* 0x000000ff0d0d7207 */ /* 0x000fe40000800000 */
[----:B------:R-:W-:-:S03]  /*9380*/  LOP3.LUT R8, R5, R2, RZ, 0x3c, !PT ;  /* 0x0000000205087212 */ /* 0x000fc600078e3cff */
[----:B------:R-:W-:Y:S01]  /*9390*/  IMAD R7, R13, 0x8, R0 ;  /* 0x000000080d077824 */ /* 0x000fe200078e0200 */
[----:B------:R-:W-:Y:S01]  /*93a0*/  SHF.L.U32 R4, R8, 0x1f, RZ ;  /* 0x0000001f08047819 */ /* 0x000fe200000006ff */
[----:B0-----:R-:W-:Y:S06]  /*93b0*/  @!P0 BRA `(.L_x_187) ;  /* 0x0000000c00708947 */ /* 0x001fec0003800000 */
.L_x_216:
[----:B------:R-:W1:Y:S01]  /*93c0*/  SYNCS.PHASECHK.TRANS64.TRYWAIT P0, [R7+URZ], R4 ;  /* 0x00000004070075a7 */ /* 0x000e62000800017f */
[----:B------:R-:W-:-:S05]  /*93d0*/  VIADD R2, R13, 0x1 ;  /* 0x000000010d027836 */ /* 0x000fca0000000000 */
[----:B------:R-:W-:-:S04]  /*93e0*/  ISETP.NE.AND P1, PT, R2, 0x16, PT ;  /* 0x000000160200780c */ /* 0x000fc80003f25270 */
[----:B0-----:R-:W-:Y:S02]  /*93f0*/  SEL R3, RZ, 0x1, P1 ;  /* 0x00000001ff037807 */ /* 0x001fe40000800000 */
[----:B------:R-:W-:Y:S02]  /*9400*/  SEL R9, R2, RZ, P1 ;  /* 0x000000ff02097207 */ /* 0x000fe40000800000 */
[----:B------:R-:W-:-:S03]  /*9410*/  LOP3.LUT R8, R8, R3, RZ, 0x3c, !PT ;  /* 0x0000000308087212 */ /* 0x000fc600078e3cff */
[----:B------:R-:W-:Y:S01]  /*9420*/  IMAD R6, R9, 0x8, R0 ;  /* 0x0000000809067824 */ /* 0x000fe200078e0200 */
[----:B------:R-:W-:Y:S01]  /*9430*/  SHF.L.U32 R5, R8, 0x1f, RZ ;  /* 0x0000001f08057819 */ /* 0x000fe200000006ff */
[----:B-1----:R-:W-:Y:S06]  /*9440*/  @!P0 BRA `(.L_x_188) ;  /* 0x0000000c00608947 */ /* 0x002fec0003800000 */
.L_x_217:
[----:B------:R-:W1:Y:S01]  /*9450*/  SYNCS.PHASECHK.TRANS64.TRYWAIT P0, [R6+URZ], R5 ;  /* 0x00000005060075a7 */ /* 0x000e62000800017f */
[----:B------:R-:W-:-:S05]  /*9460*/  VIADD R2, R9, 0x1 ;  /* 0x0000000109027836 */ /* 0x000fca0000000000 */
[----:B------:R-:W-:-:S04]  /*9470*/  ISETP.NE.AND P1, PT, R2, 0x16, PT ;  /* 0x000000160200780c */ /* 0x000fc80003f25270 */
[----:B------:R-:W-:Y:S02]  /*9480*/  SEL R3, RZ, 0x1, P1 ;  /* 0x00000001ff037807 */ /* 0x000fe40000800000 */
[----:B0-----:R-:W-:Y:S02]  /*9490*/  SEL R7, R2, RZ, P1 ;  /* 0x000000ff02077207 */ /* 0x001fe40000800000 */
[----:B------:R-:W-:-:S03]  /*94a0*/  LOP3.LUT R8, R8, R3, RZ, 0x3c, !PT ;  /* 0x0000000308087212 */ /* 0x000fc600078e3cff */
[----:B------:R-:W-:Y:S01]  /*94b0*/  IMAD R9, R7, 0x8, R0 ;  /* 0x0000000807097824 */ /* 0x000fe200078e0200 */
[----:B------:R-:W-:Y:S01]  /*94c0*/  SHF.L.U32 R4, R8, 0x1f, RZ ;  /* 0x0000001f08047819 */ /* 0x000fe200000006ff */
[----:B-1----:R-:W-:Y:S06]  /*94d0*/  @!P0 BRA `(.L_x_189) ;  /* 0x0000000c00508947 */ /* 0x002fec0003800000 */
.L_x_218:
[----:B------:R-:W1:Y:S01]  /*94e0*/  SYNCS.PHASECHK.TRANS64.TRYWAIT P0, [R9+URZ], R4 ;  /* 0x00000004090075a7 */ /* 0x000e62000800017f */
[----:B------:R-:W-:-:S05]  /*94f0*/  VIADD R2, R7, 0x1 ;  /* 0x0000000107027836 */ /* 0x000fca0000000000 */
[----:B------:R-:W-:-:S04]  /*9500*/  ISETP.NE.AND P1, PT, R2, 0x16, PT ;  /* 0x000000160200780c */ /* 0x000fc80003f25270 */
[----:B------:R-:W-:Y:S02]  /*9510*/  SEL R3, RZ, 0x1, P1 ;  /* 0x00000001ff037807 */ /* 0x000fe40000800000 */
[----:B------:R-:W-:Y:S02]  /*9520*/  SEL R7, R2, RZ, P1 ;  /* 0x000000ff02077207 */ /* 0x000fe40000800000 */
[----:B------:R-:W-:-:S03]  /*9530*/  LOP3.LUT R8, R8, R3, RZ, 0x3c, !PT ;  /* 0x0000000308087212 */ /* 0x000fc600078e3cff */
[----:B0-----:R-:W-:Y:S01]  /*9540*/  IMAD R6, R7, 0x8, R0 ;  /* 0x0000000807067824 */ /* 0x001fe200078e0200 */
[----:B------:R-:W-:Y:S01]  /*9550*/  SHF.L.U32 R5, R8, 0x1f, RZ ;  /* 0x0000001f08057819 */ /* 0x000fe200000006ff */
[----:B-1----:R-:W-:Y:S06]  /*9560*/  @!P0 BRA `(.L_x_190) ;  /* 0x0000000c00408947 */ /* 0x002fec0003800000 */
.L_x_219:
        /* <DEDUP_REMOVED lines=9> */
.L_x_220:
        /* <DEDUP_REMOVED lines=9> */
.L_x_221:
        /* <DEDUP_REMOVED lines=9> */
.L_x_222:
        /* <DEDUP_REMOVED lines=9> */
.L_x_223:
        /* <DEDUP_REMOVED lines=9> */
.L_x_224:
        /* <DEDUP_REMOVED lines=9> */
.L_x_225:
        /* <DEDUP_REMOVED lines=9> */
.L_x_226:
        /* <DEDUP_REMOVED lines=9> */
.L_x_227:
        /* <DEDUP_REMOVED lines=9> */
.L_x_228:
        /* <DEDUP_REMOVED lines=9> */
.L_x_229:
        /* <DEDUP_REMOVED lines=9> */
.L_x_230:
        /* <DEDUP_REMOVED lines=9> */
.L_x_231:
        /* <DEDUP_REMOVED lines=9> */
.L_x_232:
        /* <DEDUP_REMOVED lines=9> */
.L_x_233:
        /* <DEDUP_REMOVED lines=9> */
.L_x_234:
        /* <DEDUP_REMOVED lines=9> */
.L_x_235:
[----:B------:R-:W1:Y:S01]  /*9e70*/  SYNCS.PHASECHK.TRANS64.TRYWAIT P0, [R6+URZ], R5 ;  /* 0x00000005060075a7 */ /* 0x000e62000800017f */
[----:B------:R-:W-:-:S05]  /*9e80*/  VIADD R2, R7, 0x1 ;  /* 0x0000000107027836 */ /* 0x000fca0000000000 */
[----:B------:R-:W-:-:S04]  /*9e90*/  ISETP.NE.AND P1, PT, R2, 0x16, PT ;  /* 0x000000160200780c */ /* 0x000fc80003f25270 */
[----:B0-----:R-:W-:Y:S02]  /*9ea0*/  SEL R4, RZ, 0x1, P1 ;  /* 0x00000001ff047807 */ /* 0x001fe40000800000 */
[----:B------:R-:W-:Y:S02]  /*9eb0*/  SEL R3, R2, RZ, P1 ;  /* 0x000000ff02037207 */ /* 0x000fe40000800000 */
[----:B------:R-:W-:Y:S01]  /*9ec0*/  LOP3.LUT R4, R11, R4, RZ, 0x3c, !PT ;  /* 0x000000040b047212 */ /* 0x000fe200078e3cff */
[----:B-1----:R-:W-:Y:S06]  /*9ed0*/  @!P0 BRA `(.L_x_207) ;  /* 0x0000000800388947 */ /* 0x002fec0003800000 */
.L_x_236:
[----:B------:R-:W-:Y:S01]  /*9ee0*/  IMAD R3, R3, 0x8, R0 ;  /* 0x0000000803037824 */ /* 0x000fe200078e0200 */
[----:B------:R-:W-:-:S07]  /*9ef0*/  SHF.L.U32 R0, R4, 0x1f, RZ ;  /* 0x0000001f04007819 */ /* 0x000fce00000006ff */
.L_x_208:
[----:B-1----:R1:W2:Y:S02]  /*9f00*/  SYNCS.PHASECHK.TRANS64.TRYWAIT P0, [R3+URZ], R0 ;  /* 0x00000000030075a7 */ /* 0x0022a4000800017f */
[----:B--2---:R-:W-:Y:S05]  /*9f10*/  @!P0 NANOSLEEP.SYNCS 0x989680 ;  /* 0x009896800000895d */ /* 0x004fea0003900000 */
[----:B------:R-:W2:Y:S02]  /*9f20*/  @!P0 SYNCS.PHASECHK.TRANS64 P0, [R3+URZ], R0 ;  /* 0x00000000030085a7 */ /* 0x000ea4000800007f */
[----:B--2---:R-:W-:Y:S05]  /*9f30*/  @!P0 BRA `(.L_x_208) ;  /* 0xfffffffc00f08947 */ /* 0x004fea000383ffff */
.L_x_185:
[----:B------:R-:W-:Y:S05]  /*9f40*/  BSYNC B0 ;  /* 0x0000000000007941 */ /* 0x000fea0003800000 */
.L_x_184:
[----:B------:R-:W-:Y:S05]  /*9f50*/  EXIT ;  /* 0x000000000000794d */ /* 0x000fea0003800000 */
.L_x_18:
[----:B-1----:R-:W-:-:S04]  /*9f60*/  IMAD.U32 R11, RZ, RZ, UR7 ;  /* 0x00000007ff0b7e24 */ /* 0x002fc8000f8e00ff */
[----:B------:R1:W4:Y:S03]  /*9f70*/  SYNCS.PHASECHK.TRANS64.TRYWAIT P0, [R11+URZ], R10 ;  /* 0x0000000a0b0075a7 */ /* 0x000326000800017f */
[----:B----4-:R-:W-:Y:S05]  /*9f80*/  @!P0 NANOSLEEP.SYNCS 0x989680 ;  /* 0x009896800000895d */ /* 0x010fea0003900000 */
[----:B------:R-:W4:Y:S02]  /*9f90*/  @!P0 SYNCS.PHASECHK.TRANS64 P0, [R11+URZ], R10 ;  /* 0x0000000a0b0085a7 */ /* 0x000f24000800007f */
[----:B----4-:R-:W-:Y:S05]  /*9fa0*/  @!P0 BRA `(.L_x_18) ;  /* 0xfffffffc00ec8947 */ /* 0x010fea000383ffff */
[----:B------:R-:W-:Y:S05]  /*9fb0*/  BRA `(.L_x_17) ;  /* 0xffffff7800087947 */ /* 0x000fea000383ffff */
.L_x_24:
[----:B-1----:R-:W-:-:S04]  /*9fc0*/  IMAD.U32 R12, RZ, RZ, UR12 ;  /* 0x0000000cff0c7e24 */ /* 0x002fc8000f8e00ff */
[----:B------:R1:W4:Y:S03]  /*9fd0*/  SYNCS.PHASECHK.TRANS64.TRYWAIT P0, [R12+URZ], R11 ;  /* 0x0000000b0c0075a7 */ /* 0x000326000800017f */
[----:B----4-:R-:W-:Y:S05]  /*9fe0*/  @!P0 NANOSLEEP.SYNCS 0x989680 ;  /* 0x009896800000895d */ /* 0x010fea0003900000 */
[----:B------:R-:W4:Y:S02]  /*9ff0*/  @!P0 SYNCS.PHASECHK.TRANS64 P0, [R12+URZ], R11 ;  /* 0x0000000b0c0085a7 */ /* 0x000f24000800007f */
[----:B----4-:R-:W-:Y:S05]  /*a000*/  @!P0 BRA `(.L_x_24) ;  /* 0xfffffffc00ec8947 */ /* 0x010fea000383ffff */
[----:B------:R-:W-:Y:S05]  /*a010*/  BRA `(.L_x_23) ;  /* 0xffffff8000447947 */ /* 0x000fea000383ffff */
.L_x_171:
[----:B------:R-:W-:Y:S01]  /*a020*/  BSSY B1, `(.L_x_209) ;  /* 0x0000006000017945 */ /* 0x000fe20003800000 */
[----:B------:R-:W-:-:S07]  /*a030*/  IMAD.MOV.U32 R7, RZ, RZ, -0x1 ;  /* 0xffffffffff077424 */ /* 0x000fce00078e00ff */
[----:B------:R-:W-:Y:S05]  /*a040*/  WARPSYNC.COLLECTIVE R7, `(.L_x_210) ;  /* 0x00000000070c7348 */ /* 0x000fea0003c00000 */
[----:B------:R-:W-:Y:S02]  /*a050*/  ELECT P1, UR62, PT ;  /* 0x00000000003e782f */ /* 0x000fe40003820000 */
[----:B------:R-:W-:Y:S01]  /*a060*/  MOV R7, UR62 ;  /* 0x0000003e00077c02 */ /* 0x000fe20008000f00 */
[----:B------:R-:W-:Y:S10]  /*a070*/  ENDCOLLECTIVE ;  /* 0x000000000000791b */ /* 0x000ff40003800000 */
.L_x_210:
[----:B------:R-:W-:Y:S05]  /*a080*/  BSYNC B1 ;  /* 0x0000000000017941 */ /* 0x000fea0003800000 */
.L_x_209:
[----:B------:R-:W-:Y:S05]  /*a090*/  BRA `(.L_x_211) ;  /* 0xffffffe400bc7947 */ /* 0x000fea000383ffff */
.L_x_174:
[----:B-1----:R1:W2:Y:S02]  /*a0a0*/  SYNCS.PHASECHK.TRANS64.TRYWAIT P1, [R19+URZ+0xb0], R10 ;  /* 0x0000b00a130075a7 */ /* 0x0022a4000802017f */
[----:B--2---:R-:W-:Y:S05]  /*a0b0*/  @!P1 NANOSLEEP.SYNCS 0x989680 ;  /* 0x009896800000995d */ /* 0x004fea0003900000 */
[----:B------:R-:W2:Y:S02]  /*a0c0*/  @!P1 SYNCS.PHASECHK.TRANS64 P1, [R19+URZ+0xb0], R10 ;  /* 0x0000b00a130095a7 */ /* 0x000ea4000802007f */
[----:B--2---:R-:W-:Y:S05]  /*a0d0*/  @!P1 BRA `(.L_x_174) ;  /* 0xfffffffc00f09947 */ /* 0x004fea000383ffff */
[----:B------:R-:W-:Y:S05]  /*a0e0*/  BRA `(.L_x_212) ;  /* 0xffffffe400f07947 */ /* 0x000fea000383ffff */
.L_x_183:
[----:B------:R-:W-:Y:S01]  /*a0f0*/  BSSY B0, `(.L_x_213) ;  /* 0x0000006000007945 */ /* 0x000fe20003800000 */
[----:B------:R-:W-:-:S07]  /*a100*/  IMAD.MOV.U32 R7, RZ, RZ, -0x1 ;  /* 0xffffffffff077424 */ /* 0x000fce00078e00ff */
[----:B------:R-:W-:Y:S05]  /*a110*/  WARPSYNC.COLLECTIVE R7, `(.L_x_214) ;  /* 0x00000000070c7348 */ /* 0x000fea0003c00000 */
[----:B------:R-:W-:Y:S02]  /*a120*/  ELECT P1, UR62, PT ;  /* 0x00000000003e782f */ /* 0x000fe40003820000 */
[----:B------:R-:W-:Y:S01]  /*a130*/  MOV R7, UR62 ;  /* 0x0000003e00077c02 */ /* 0x000fe20008000f00 */
[----:B------:R-:W-:Y:S10]  /*a140*/  ENDCOLLECTIVE ;  /* 0x000000000000791b */ /* 0x000ff40003800000 */
.L_x_214:
[----:B------:R-:W-:Y:S05]  /*a150*/  BSYNC B0 ;  /* 0x0000000000007941 */ /* 0x000fea0003800000 */
.L_x_213:
[----:B------:R-:W-:Y:S01]  /*a160*/  PLOP3.LUT P0, PT, P1, PT, PT, 0x80, 0x0 ;  /* 0x000000000000781c */ /* 0x000fe20000f0f070 */
[----:B------:R-:W-:-:S12]  /*a170*/  BRA `(.L_x_215) ;  /* 0xfffffff0003c7947 */ /* 0x000fd8000383ffff */
.L_x_187:
[----:B0-----:R0:W1:Y:S02]  /*a180*/  SYNCS.PHASECHK.TRANS64.TRYWAIT P0, [R6+URZ], R3 ;  /* 0x00000003060075a7 */ /* 0x001064000800017f */
[----:B-1----:R-:W-:Y:S05]  /*a190*/  @!P0 NANOSLEEP.SYNCS 0x989680 ;  /* 0x009896800000895d */ /* 0x002fea0003900000 */
[----:B------:R-:W1:Y:S02]  /*a1a0*/  @!P0 SYNCS.PHASECHK.TRANS64 P0, [R6+URZ], R3 ;  /* 0x00000003060085a7 */ /* 0x000e64000800007f */
[----:B-1----:R-:W-:Y:S05]  /*a1b0*/  @!P0 BRA `(.L_x_187) ;  /* 0xfffffffc00f08947 */ /* 0x002fea000383ffff */
[----:B------:R-:W-:Y:S05]  /*a1c0*/  BRA `(.L_x_216) ;  /* 0xfffffff0007c7947 */ /* 0x000fea000383ffff */
.L_x_188:
[----:B0-----:R0:W1:Y:S02]  /*a1d0*/  SYNCS.PHASECHK.TRANS64.TRYWAIT P0, [R7+URZ], R4 ;  /* 0x00000004070075a7 */ /* 0x001064000800017f */
[----:B-1----:R-:W-:Y:S05]  /*a1e0*/  @!P0 NANOSLEEP.SYNCS 0x989680 ;  /* 0x009896800000895d */ /* 0x002fea0003900000 */
[----:B------:R-:W1:Y:S02]  /*a1f0*/  @!P0 SYNCS.PHASECHK.TRANS64 P0, [R7+URZ], R4 ;  /* 0x00000004070085a7 */ /* 0x000e64000800007f */
[----:B-1----:R-:W-:Y:S05]  /*a200*/  @!P0 BRA `(.L_x_188) ;  /* 0xfffffffc00f08947 */ /* 0x002fea000383ffff */
[----:B------:R-:W-:Y:S05]  /*a210*/  BRA `(.L_x_217) ;  /* 0xfffffff0008c7947 */ /* 0x000fea000383ffff */
.L_x_189:
[----:B0-----:R0:W1:Y:S02]  /*a220*/  SYNCS.PHASECHK.TRANS64.TRYWAIT P0, [R6+URZ], R5 ;  /* 0x00000005060075a7 */ /* 0x001064000800017f */
[----:B-1----:R-:W-:Y:S05]  /*a230*/  @!P0 NANOSLEEP.SYNCS 0x989680 ;  /* 0x009896800000895d */ /* 0x002fea0003900000 */
[----:B------:R-:W1:Y:S02]  /*a240*/  @!P0 SYNCS.PHASECHK.TRANS64 P0, [R6+URZ], R5 ;  /* 0x00000005060085a7 */ /* 0x000e64000800007f */
[----:B-1----:R-:W-:Y:S05]  /*a250*/  @!P0 BRA `(.L_x_189) ;  /* 0xfffffffc00f08947 */ /* 0x002fea000383ffff */
[----:B------:R-:W-:Y:S05]  /*a260*/  BRA `(.L_x_218) ;  /* 0xfffffff0009c7947 */ /* 0x000fea000383ffff */
.L_x_190:
[----:B0-----:R0:W1:Y:S02]  /*a270*/  SYNCS.PHASECHK.TRANS64.TRYWAIT P0, [R9+URZ], R4 ;  /* 0x00000004090075a7 */ /* 0x001064000800017f */
[----:B-1----:R-:W-:Y:S05]  /*a280*/  @!P0 NANOSLEEP.SYNCS 0x989680 ;  /* 0x009896800000895d */ /* 0x002fea0003900000 */
[----:B------:R-:W1:Y:S02]  /*a290*/  @!P0 SYNCS.PHASECHK.TRANS64 P0, [R9+URZ], R4 ;  /* 0x00000004090085a7 */ /* 0x000e64000800007f */
[----:B-1----:R-:W-:Y:S05]  /*a2a0*/  @!P0 BRA `(.L_x_190) ;  /* 0xfffffffc00f08947 */ /* 0x002fea000383ffff */
[----:B------:R-:W-:Y:S05]  /*a2b0*/  BRA `(.L_x_219) ;  /* 0xfffffff000ac7947 */ /* 0x000fea000383ffff */
.L_x_191:
[----:B0-----:R0:W1:Y:S02]  /*a2c0*/  SYNCS.PHASECHK.TRANS64.TRYWAIT P0, [R6+URZ], R5 ;  /* 0x00000005060075a7 */ /* 0x001064000800017f */
[----:B-1----:R-:W-:Y:S05]  /*a2d0*/  @!P0 NANOSLEEP.SYNCS 0x989680 ;  /* 0x009896800000895d */ /* 0x002fea0003900000 */
[----:B------:R-:W1:Y:S02]  /*a2e0*/  @!P0 SYNCS.PHASECHK.TRANS64 P0, [R6+URZ], R5 ;  /* 0x00000005060085a7 */ /* 0x000e64000800007f */
[----:B-1----:R-:W-:Y:S05]  /*a2f0*/  @!P0 BRA `(.L_x_191) ;  /* 0xfffffffc00f08947 */ /* 0x002fea000383ffff */
[----:B------:R-:W-:Y:S05]  /*a300*/  BRA `(.L_x_220) ;  /* 0xfffffff000bc7947 */ /* 0x000fea000383ffff */
.L_x_192:
[----:B0-----:R0:W1:Y:S02]  /*a310*/  SYNCS.PHASECHK.TRANS64.TRYWAIT P0, [R9+URZ], R4 ;  /* 0x00000004090075a7 */ /* 0x001064000800017f */
[----:B-1----:R-:W-:Y:S05]  /*a320*/  @!P0 NANOSLEEP.SYNCS 0x989680 ;  /* 0x009896800000895d */ /* 0x002fea0003900000 */
[----:B------:R-:W1:Y:S02]  /*a330*/  @!P0 SYNCS.PHASECHK.TRANS64 P0, [R9+URZ], R4 ;  /* 0x00000004090085a7 */ /* 0x000e64000800007f */
[----:B-1----:R-:W-:Y:S05]  /*a340*/  @!P0 BRA `(.L_x_192) ;  /* 0xfffffffc00f08947 */ /* 0x002fea000383ffff */
[----:B------:R-:W-:Y:S05]  /*a350*/  BRA `(.L_x_221) ;  /* 0xfffffff000cc7947 */ /* 0x000fea000383ffff */
.L_x_193:
[----:B0-----:R0:W1:Y:S02]  /*a360*/  SYNCS.PHASECHK.TRANS64.TRYWAIT P0, [R6+URZ], R5 ;  /* 0x00000005060075a7 */ /* 0x001064000800017f */
[----:B-1----:R-:W-:Y:S05]  /*a370*/  @!P0 NANOSLEEP.SYNCS 0x989680 ;  /* 0x009896800000895d */ /* 0x002fea0003900000 */
[----:B------:R-:W1:Y:S02]  /*a380*/  @!P0 SYNCS.PHASECHK.TRANS64 P0, [R6+URZ], R5 ;  /* 0x00000005060085a7 */ /* 0x000e64000800007f */
[----:B-1----:R-:W-:Y:S05]  /*a390*/  @!P0 BRA `(.L_x_193) ;  /* 0xfffffffc00f08947 */ /* 0x002fea000383ffff */
[----:B------:R-:W-:Y:S05]  /*a3a0*/  BRA `(.L_x_222) ;  /* 0xfffffff000dc7947 */ /* 0x000fea000383ffff */
.L_x_194:
[----:B0-----:R0:W1:Y:S02]  /*a3b0*/  SYNCS.PHASECHK.TRANS64.TRYWAIT P0, [R9+URZ], R4 ;  /* 0x00000004090075a7 */ /* 0x001064000800017f */
[----:B-1----:R-:W-:Y:S05]  /*a3c0*/  @!P0 NANOSLEEP.SYNCS 0x989680 ;  /* 0x009896800000895d */ /* 0x002fea0003900000 */
[----:B------:R-:W1:Y:S02]  /*a3d0*/  @!P0 SYNCS.PHASECHK.TRANS64 P0, [R9+URZ], R4 ;  /* 0x00000004090085a7 */ /* 0x000e64000800007f */
[----:B-1----:R-:W-:Y:S05]  /*a3e0*/  @!P0 BRA `(.L_x_194) ;  /* 0xfffffffc00f08947 */ /* 0x002fea000383ffff */
[----:B------:R-:W-:Y:S05]  /*a3f0*/  BRA `(.L_x_223) ;  /* 0xfffffff000ec7947 */ /* 0x000fea000383ffff */
.L_x_195:
[----:B0-----:R0:W1:Y:S02]  /*a400*/  SYNCS.PHASECHK.TRANS64.TRYWAIT P0, [R6+URZ], R5 ;  /* 0x00000005060075a7 */ /* 0x001064000800017f */
[----:B-1----:R-:W-:Y:S05]  /*a410*/  @!P0 NANOSLEEP.SYNCS 0x989680 ;  /* 0x009896800000895d */ /* 0x002fea0003900000 */
[----:B------:R-:W1:Y:S02]  /*a420*/  @!P0 SYNCS.PHASECHK.TRANS64 P0, [R6+URZ], R5 ;  /* 0x00000005060085a7 */ /* 0x000e64000800007f */
[----:B-1----:R-:W-:Y:S05]  /*a430*/  @!P0 BRA `(.L_x_195) ;  /* 0xfffffffc00f08947 */ /* 0x002fea000383ffff */
[----:B------:R-:W-:Y:S05]  /*a440*/  BRA `(.L_x_224) ;  /* 0xfffffff000fc7947 */ /* 0x000fea000383ffff */
.L_x_196:
[----:B0-----:R0:W1:Y:S02]  /*a450*/  SYNCS.PHASECHK.TRANS64.TRYWAIT P0, [R9+URZ], R4 ;  /* 0x00000004090075a7 */ /* 0x001064000800017f */
[----:B-1----:R-:W-:Y:S05]  /*a460*/  @!P0 NANOSLEEP.SYNCS 0x989680 ;  /* 0x009896800000895d */ /* 0x002fea0003900000 */
[----:B------:R-:W1:Y:S02]  /*a470*/  @!P0 SYNCS.PHASECHK.TRANS64 P0, [R9+URZ], R4 ;  /* 0x00000004090085a7 */ /* 0x000e64000800007f */
[----:B-1----:R-:W-:Y:S05]  /*a480*/  @!P0 BRA `(.L_x_196) ;  /* 0xfffffffc00f08947 */ /* 0x002fea000383ffff */
[----:B------:R-:W-:Y:S05]  /*a490*/  BRA `(.L_x_225) ;  /* 0xfffffff4000c7947 */ /* 0x000fea000383ffff */
.L_x_197:
[----:B0-----:R0:W1:Y:S02]  /*a4a0*/  SYNCS.PHASECHK.TRANS64.TRYWAIT P0, [R6+URZ], R5 ;  /* 0x00000005060075a7 */ /* 0x001064000800017f */
[----:B-1----:R-:W-:Y:S05]  /*a4b0*/  @!P0 NANOSLEEP.SYNCS 0x989680 ;  /* 0x009896800000895d */ /* 0x002fea0003900000 */
[----:B------:R-:W1:Y:S02]  /*a4c0*/  @!P0 SYNCS.PHASECHK.TRANS64 P0, [R6+URZ], R5 ;  /* 0x00000005060085a7 */ /* 0x000e64000800007f */
[----:B-1----:R-:W-:Y:S05]  /*a4d0*/  @!P0 BRA `(.L_x_197) ;  /* 0xfffffffc00f08947 */ /* 0x002fea000383ffff */
[----:B------:R-:W-:Y:S05]  /*a4e0*/  BRA `(.L_x_226) ;  /* 0xfffffff4001c7947 */ /* 0x000fea000383ffff */
.L_x_198:
[----:B0-----:R0:W1:Y:S02]  /*a4f0*/  SYNCS.PHASECHK.TRANS64.TRYWAIT P0, [R9+URZ], R4 ;  /* 0x00000004090075a7 */ /* 0x001064000800017f */
[----:B-1----:R-:W-:Y:S05]  /*a500*/  @!P0 NANOSLEEP.SYNCS 0x989680 ;  /* 0x009896800000895d */ /* 0x002fea0003900000 */
[----:B------:R-:W1:Y:S02]  /*a510*/  @!P0 SYNCS.PHASECHK.TRANS64 P0, [R9+URZ], R4 ;  /* 0x00000004090085a7 */ /* 0x000e64000800007f */
[----:B-1----:R-:W-:Y:S05]  /*a520*/  @!P0 BRA `(.L_x_198) ;  /* 0xfffffffc00f08947 */ /* 0x002fea000383ffff */
[----:B------:R-:W-:Y:S05]  /*a530*/  BRA `(.L_x_227) ;  /* 0xfffffff4002c7947 */ /* 0x000fea000383ffff */
.L_x_199:
[----:B0-----:R0:W1:Y:S02]  /*a540*/  SYNCS.PHASECHK.TRANS64.TRYWAIT P0, [R6+URZ], R5 ;  /* 0x00000005060075a7 */ /* 0x001064000800017f */
[----:B-1----:R-:W-:Y:S05]  /*a550*/  @!P0 NANOSLEEP.SYNCS 0x989680 ;  /* 0x009896800000895d */ /* 0x002fea0003900000 */
[----:B------:R-:W1:Y:S02]  /*a560*/  @!P0 SYNCS.PHASECHK.TRANS64 P0, [R6+URZ], R5 ;  /* 0x00000005060085a7 */ /* 0x000e64000800007f */
[----:B-1----:R-:W-:Y:S05]  /*a570*/  @!P0 BRA `(.L_x_199) ;  /* 0xfffffffc00f08947 */ /* 0x002fea000383ffff */
[----:B------:R-:W-:Y:S05]  /*a580*/  BRA `(.L_x_228) ;  /* 0xfffffff4003c7947 */ /* 0x000fea000383ffff */
.L_x_200:
[----:B0-----:R0:W1:Y:S02]  /*a590*/  SYNCS.PHASECHK.TRANS64.TRYWAIT P0, [R9+URZ], R4 ;  /* 0x00000004090075a7 */ /* 0x001064000800017f */
[----:B-1----:R-:W-:Y:S05]  /*a5a0*/  @!P0 NANOSLEEP.SYNCS 0x989680 ;  /* 0x009896800000895d */ /* 0x002fea0003900000 */
[----:B------:R-:W1:Y:S02]  /*a5b0*/  @!P0 SYNCS.PHASECHK.TRANS64 P0, [R9+URZ], R4 ;  /* 0x00000004090085a7 */ /* 0x000e64000800007f */
[----:B-1----:R-:W-:Y:S05]  /*a5c0*/  @!P0 BRA `(.L_x_200) ;  /* 0xfffffffc00f08947 */ /* 0x002fea000383ffff */
[----:B------:R-:W-:Y:S05]  /*a5d0*/  BRA `(.L_x_229) ;  /* 0xfffffff4004c7947 */ /* 0x000fea000383ffff */
.L_x_201:
[----:B0-----:R0:W1:Y:S02]  /*a5e0*/  SYNCS.PHASECHK.TRANS64.TRYWAIT P0, [R6+URZ], R5 ;  /* 0x00000005060075a7 */ /* 0x001064000800017f */
[----:B-1----:R-:W-:Y:S05]  /*a5f0*/  @!P0 NANOSLEEP.SYNCS 0x989680 ;  /* 0x009896800000895d */ /* 0x002fea0003900000 */
[----:B------:R-:W1:Y:S02]  /*a600*/  @!P0 SYNCS.PHASECHK.TRANS64 P0, [R6+URZ], R5 ;  /* 0x00000005060085a7 */ /* 0x000e64000800007f */
[----:B-1----:R-:W-:Y:S05]  /*a610*/  @!P0 BRA `(.L_x_201) ;  /* 0xfffffffc00f08947 */ /* 0x002fea000383ffff */
[----:B------:R-:W-:Y:S05]  /*a620*/  BRA `(.L_x_230) ;  /* 0xfffffff4005c7947 */ /* 0x000fea000383ffff */
.L_x_202:
[----:B0-----:R0:W1:Y:S02]  /*a630*/  SYNCS.PHASECHK.TRANS64.TRYWAIT P0, [R9+URZ], R4 ;  /* 0x00000004090075a7 */ /* 0x001064000800017f */
[----:B-1----:R-:W-:Y:S05]  /*a640*/  @!P0 NANOSLEEP.SYNCS 0x989680 ;  /* 0x009896800000895d */ /* 0x002fea0003900000 */
[----:B------:R-:W1:Y:S02]  /*a650*/  @!P0 SYNCS.PHASECHK.TRANS64 P0, [R9+URZ], R4 ;  /* 0x00000004090085a7 */ /* 0x000e64000800007f */
[----:B-1----:R-:W-:Y:S05]  /*a660*/  @!P0 BRA `(.L_x_202) ;  /* 0xfffffffc00f08947 */ /* 0x002fea000383ffff */
[----:B------:R-:W-:Y:S05]  /*a670*/  BRA `(.L_x_231) ;  /* 0xfffffff4006c7947 */ /* 0x000fea000383ffff */
.L_x_203:
[----:B0-----:R0:W1:Y:S02]  /*a680*/  SYNCS.PHASECHK.TRANS64.TRYWAIT P0, [R6+URZ], R5 ;  /* 0x00000005060075a7 */ /* 0x001064000800017f */
[----:B-1----:R-:W-:Y:S05]  /*a690*/  @!P0 NANOSLEEP.SYNCS 0x989680 ;  /* 0x009896800000895d */ /* 0x002fea0003900000 */
[----:B------:R-:W1:Y:S02]  /*a6a0*/  @!P0 SYNCS.PHASECHK.TRANS64 P0, [R6+URZ], R5 ;  /* 0x00000005060085a7 */ /* 0x000e64000800007f */
[----:B-1----:R-:W-:Y:S05]  /*a6b0*/  @!P0 BRA `(.L_x_203) ;  /* 0xfffffffc00f08947 */ /* 0x002fea000383ffff */
[----:B------:R-:W-:Y:S05]  /*a6c0*/  BRA `(.L_x_232) ;  /* 0xfffffff4007c7947 */ /* 0x000fea000383ffff */
.L_x_204:
[----:B0-----:R0:W1:Y:S02]  /*a6d0*/  SYNCS.PHASECHK.TRANS64.TRYWAIT P0, [R9+URZ], R4 ;  /* 0x00000004090075a7 */ /* 0x001064000800017f */
[----:B-1----:R-:W-:Y:S05]  /*a6e0*/  @!P0 NANOSLEEP.SYNCS 0x989680 ;  /* 0x009896800000895d */ /* 0x002fea0003900000 */
[----:B------:R-:W1:Y:S02]  /*a6f0*/  @!P0 SYNCS.PHASECHK.TRANS64 P0, [R9+URZ], R4 ;  /* 0x00000004090085a7 */ /* 0x000e64000800007f */
[----:B-1----:R-:W-:Y:S05]  /*a700*/  @!P0 BRA `(.L_x_204) ;  /* 0xfffffffc00f08947 */ /* 0x002fea000383ffff */
[----:B------:R-:W-:Y:S05]  /*a710*/  BRA `(.L_x_233) ;  /* 0xfffffff4008c7947 */ /* 0x000fea000383ffff */
.L_x_205:
[----:B0-----:R0:W1:Y:S02]  /*a720*/  SYNCS.PHASECHK.TRANS64.TRYWAIT P0, [R6+URZ], R5 ;  /* 0x00000005060075a7 */ /* 0x001064000800017f */
[----:B-1----:R-:W-:Y:S05]  /*a730*/  @!P0 NANOSLEEP.SYNCS 0x989680 ;  /* 0x009896800000895d */ /* 0x002fea0003900000 */
[----:B------:R-:W1:Y:S02]  /*a740*/  @!P0 SYNCS.PHASECHK.TRANS64 P0, [R6+URZ], R5 ;  /* 0x00000005060085a7 */ /* 0x000e64000800007f */
[----:B-1----:R-:W-:Y:S05]  /*a750*/  @!P0 BRA `(.L_x_205) ;  /* 0xfffffffc00f08947 */ /* 0x002fea000383ffff */
[----:B------:R-:W-:Y:S05]  /*a760*/  BRA `(.L_x_234) ;  /* 0xfffffff4009c7947 */ /* 0x000fea000383ffff */
.L_x_206:
[----:B0-----:R0:W1:Y:S02]  /*a770*/  SYNCS.PHASECHK.TRANS64.TRYWAIT P0, [R9+URZ], R4 ;  /* 0x00000004090075a7 */ /* 0x001064000800017f */
[----:B-1----:R-:W-:Y:S05]  /*a780*/  @!P0 NANOSLEEP.SYNCS 0x989680 ;  /* 0x009896800000895d */ /* 0x002fea0003900000 */
[----:B------:R-:W1:Y:S02]  /*a790*/  @!P0 SYNCS.PHASECHK.TRANS64 P0, [R9+URZ], R4 ;  /* 0x00000004090085a7 */ /* 0x000e64000800007f */
[----:B-1----:R-:W-:Y:S05]  /*a7a0*/  @!P0 BRA `(.L_x_206) ;  /* 0xfffffffc00f08947 */ /* 0x002fea000383ffff */
[----:B------:R-:W-:Y:S05]  /*a7b0*/  BRA `(.L_x_235) ;  /* 0xfffffff400ac7947 */ /* 0x000fea000383ffff */
.L_x_207:
[----:B0-----:R0:W1:Y:S02]  /*a7c0*/  SYNCS.PHASECHK.TRANS64.TRYWAIT P0, [R6+URZ], R5 ;  /* 0x00000005060075a7 */ /* 0x001064000800017f */
[----:B-1----:R-:W-:Y:S05]  /*a7d0*/  @!P0 NANOSLEEP.SYNCS 0x989680 ;  /* 0x009896800000895d */ /* 0x002fea0003900000 */
[----:B------:R-:W1:Y:S02]  /*a7e0*/  @!P0 SYNCS.PHASECHK.TRANS64 P0, [R6+URZ], R5 ;  /* 0x00000005060085a7 */ /* 0x000e64000800007f */
[----:B-1----:R-:W-:Y:S05]  /*a7f0*/  @!P0 BRA `(.L_x_207) ;  /* 0xfffffffc00f08947 */ /* 0x002fea000383ffff */
[----:B------:R-:W-:Y:S05]  /*a800*/  BRA `(.L_x_236) ;  /* 0xfffffff400b47947 */ /* 0x000fea000383ffff */
.L_x_237:
[----:B------:R-:W-:-:S00]  /*a810*/  BRA `(.L_x_237) ;  /* 0xfffffffc00fc7947 */ /* 0x000fc0000383ffff */
[----:B------:R-:W-:-:S00]  /*a820*/  NOP ;  /* 0x0000000000007918 */ /* 0x000fc00000000000 */
        /* <DEDUP_REMOVED lines=13> */
.L_x_238:


//--------------------- .nv.shared._ZN7cutlass13device_kernelINS_4gemm6kernel13GemmUniversalIN4cute5tupleIJiiiiEEENS1_10collective13CollectiveMmaINS1_37MainloopSm90TmaGmmaWarpSpecializedFP8ILi22ENS5_IJNS4_1CILi1EEESB_SB_EEENS1_35KernelTmaWarpSpecializedCooperativeEEENS5_IJNSA_ILi256EEENSA_ILi64EEENSA_ILi32EEEEEENS_12float_e5m2_tENS5_IJlSB_lEEESJ_SK_NS4_8TiledMMAINS4_8MMA_AtomIJNS4_4SM904GMMA30MMA_64x64x32_F32E5M2E5M2_SS_TNILNSO_7ScaleInE1ELSQ_1EEEEEENS4_6LayoutINS5_IJNSA_ILi2EEESB_SB_EEENS5_IJSB_NSA_ILi0EEESW_EEEEENS5_IJNS4_10UnderscoreESZ_SZ_EEEEENS4_13SM90_TMA_LOADENS4_14ComposedLayoutINS4_7SwizzleILi1ELi4ELi3EEENS4_18smem_ptr_flag_bitsILi8EEENST_INS5_IJNSA_ILi8EEESH_EEENS5_IJSH_SB_EEEEEEEvNS4_8identityES12_S1C_vS1D_EENS_8epilogue10collective6detail29Sm90TmaWarpSpecializedAdapterINS1G_15DefaultEpilogueISJ_SK_SK_NS1F_6thread17LinearCombinationISJ_Li1EffLNS1K_9ScaleType4KindE0ELNS_15FloatRoundStyleE2ESJ_EENS1_15EpilogueDefaultEEEEEvvEEEEvNT_6ParamsE --------------------------
	.section	.nv.shared._ZN7cutlass13device_kernelINS_4gemm6kernel13GemmUniversalIN4cute5tupleIJiiiiEEENS1_10collective13CollectiveMmaINS1_37MainloopSm90TmaGmmaWarpSpecializedFP8ILi22ENS5_IJNS4_1CILi1EEESB_SB_EEENS1_35KernelTmaWarpSpecializedCooperativeEEENS5_IJNSA_ILi256EEENSA_ILi64EEENSA_ILi32EEEEEENS_12float_e5m2_tENS5_IJlSB_lEEESJ_SK_NS4_8TiledMMAINS4_8MMA_AtomIJNS4_4SM904GMMA30MMA_64x64x32_F32E5M2E5M2_SS_TNILNSO_7ScaleInE1ELSQ_1EEEEEENS4_6LayoutINS5_IJNSA_ILi2EEESB_SB_EEENS5_IJSB_NSA_ILi0EEESW_EEEEENS5_IJNS4_10UnderscoreESZ_SZ_EEEEENS4_13SM90_TMA_LOADENS4_14ComposedLayoutINS4_7SwizzleILi1ELi4ELi3EEENS4_18smem_ptr_flag_bitsILi8EEENST_INS5_IJNSA_ILi8EEESH_EEENS5_IJSH_SB_EEEEEEEvNS4_8identityES12_S1C_vS1D_EENS_8epilogue10collective6detail29Sm90TmaWarpSpecializedAdapterINS1G_15DefaultEpilogueISJ_SK_SK_NS1F_6thread17LinearCombinationISJ_Li1EffLNS1K_9ScaleType4KindE0ELNS_15FloatRoundStyleE2ESJ_EENS1_15EpilogueDefaultEEEEEvvEEEEvNT_6ParamsE,"aw",@nobits
	.sectionflags	@""
	.align	16
	.zero		1024


//--------------------- .nv.shared.reserved.0     --------------------------
	.section	.nv.shared.reserved.0,"aw",@nobits
	.weak		__nv_reservedSMEM_offset_0_alias
	.size		__nv_reservedSMEM_offset_0_alias, 0, 0
	.other		__nv_reservedSMEM_offset_0_alias,@"STO_CUDA_RESERVED_SHARED STV_DEFAULT"
__nv_reservedSMEM_offset_0_alias:
	.zero		0


//--------------------- .nv.global                --------------------------
	.section	.nv.global,"aw",@nobits
.nv.global:
	.type		_ZN40_INTERNAL_8c44f32f_4_k_cu_9c07d428_280734cute1_E,@object
	.size		_ZN40_INTERNAL_8c44f32f_4_k_cu_9c07d428_280734cute1_E,(_ZN40_INTERNAL_8c44f32f_4_k_cu_9c07d428_280734cuda3std3__45__cpo6cbeginE - _ZN40_INTERNAL_8c44f32f_4_k_cu_9c07d428_280734cute1_E)
_ZN40_INTERNAL_8c44f32f_4_k_cu_9c07d428_280734cute1_E:
	.zero		1
	.type		_ZN40_INTERNAL_8c44f32f_4_k_cu_9c07d428_280734cuda3std3__45__cpo6cbeginE,@object
	.size		_ZN40_INTERNAL_8c44f32f_4_k_cu_9c07d428_280734cuda3std3__45__cpo6cbeginE,(_ZN40_INTERNAL_8c44f32f_4_k_cu_9c07d428_280734cuda3std3__48in_placeE - _ZN40_INTERNAL_8c44f32f_4_k_cu_9c07d428_280734cuda3std3__45__cpo6cbeginE)
_ZN40_INTERNAL_8c44f32f_4_k_cu_9c07d428_280734cuda3std3__45__cpo6cbeginE:
	.zero		1
	.type		_ZN40_INTERNAL_8c44f32f_4_k_cu_9c07d428_280734cuda3std3__48in_placeE,@object
	.size		_ZN40_INTERNAL_8c44f32f_4_k_cu_9c07d428_280734cuda3std3__48in_placeE,(_ZN40_INTERNAL_8c44f32f_4_k_cu_9c07d428_280734cuda3std6ranges3__45__cpo9iter_moveE - _ZN40_INTERNAL_8c44f32f_4_k_cu_9c07d428_280734cuda3std3__48in_placeE)
_ZN40_INTERNAL_8c44f32f_4_k_cu_9c07d428_280734cuda3std3__48in_placeE:
	.zero		1
	.type		_ZN40_INTERNAL_8c44f32f_4_k_cu_9c07d428_280734cuda3std6ranges3__45__cpo9iter_moveE,@object
	.size		_ZN40_INTERNAL_8c44f32f_4_k_cu_9c07d428_280734cuda3std6ranges3__45__cpo9iter_moveE,(_ZN40_INTERNAL_8c44f32f_4_k_cu_9c07d428_280734cuda3std3__45__cpo5beginE - _ZN40_INTERNAL_8c44f32f_4_k_cu_9c07d428_280734cuda3std6ranges3__45__cpo9iter_moveE)
_ZN40_INTERNAL_8c44f32f_4_k_cu_9c07d428_280734cuda3std6ranges3__45__cpo9iter_moveE:
	.zero		1
	.type		_ZN40_INTERNAL_8c44f32f_4_k_cu_9c07d428_280734cuda3std3__45__cpo5beginE,@object
	.size		_ZN40_INTERNAL_8c44f32f_4_k_cu_9c07d428_280734cuda3std3__45__cpo5beginE,(_ZN40_INTERNAL_8c44f32f_4_k_cu_9c07d428_280734cuda3std3__442_GLOBAL__N__8c44f32f_4_k_cu_9c07d428_280736ignoreE - _ZN40_INTERNAL_8c44f32f_4_k_cu_9c07d428_280734cuda3std3__45__cpo5beginE)
_ZN40_INTERNAL_8c44f32f_4_k_cu_9c07d428_280734cuda3std3__45__cpo5beginE:
	.zero		1
	.type		_ZN40_INTERNAL_8c44f32f_4_k_cu_9c07d428_280734cuda3std3__442_GLOBAL__N__8c44f32f_4_k_cu_9c07d428_280736ignoreE,@object
	.size		_ZN40_INTERNAL_8c44f32f_4_k_cu_9c07d428_280734cuda3std3__442_GLOBAL__N__8c44f32f_4_k_cu_9c07d428_280736ignoreE,(_ZN40_INTERNAL_8c44f32f_4_k_cu_9c07d428_280734cute7productE - _ZN40_INTERNAL_8c44f32f_4_k_cu_9c07d428_280734cuda3std3__442_GLOBAL__N__8c44f32f_4_k_cu_9c07d428_280736ignoreE)
_ZN40_INTERNAL_8c44f32f_4_k_cu_9c07d428_280734cuda3std3__442_GLOBAL__N__8c44f32f_4_k_cu_9c07d428_280736ignoreE:
	.zero		1
	.type		_ZN40_INTERNAL_8c44f32f_4_k_cu_9c07d428_280734cute7productE,@object
	.size		_ZN40_INTERNAL_8c44f32f_4_k_cu_9c07d428_280734cute7productE,(_ZN40_INTERNAL_8c44f32f_4_k_cu_9c07d428_280734cuda3std3__45__cpo3endE - _ZN40_INTERNAL_8c44f32f_4_k_cu_9c07d428_280734cute7productE)
_ZN40_INTERNAL_8c44f32f_4_k_cu_9c07d428_280734cute7productE:
	.zero		1
	.type		_ZN40_INTERNAL_8c44f32f_4_k_cu_9c07d428_280734cuda3std3__45__cpo3endE,@object
	.size		_ZN40_INTERNAL_8c44f32f_4_k_cu_9c07d428_280734cuda3std3__45__cpo3endE,(_ZN40_INTERNAL_8c44f32f_4_k_cu_9c07d428_280734cuda3std3__419piecewise_constructE - _ZN40_INTERNAL_8c44f32f_4_k_cu_9c07d428_280734cuda3std3__45__cpo3endE)
_ZN40_INTERNAL_8c44f32f_4_k_cu_9c07d428_280734cuda3std3__45__cpo3endE:
	.zero		1
	.type		_ZN40_INTERNAL_8c44f32f_4_k_cu_9c07d428_280734cuda3std3__419piecewise_constructE,@object
	.size		_ZN40_INTERNAL_8c44f32f_4_k_cu_9c07d428_280734cuda3std3__419piecewise_constructE,(_ZN40_INTERNAL_8c44f32f_4_k_cu_9c07d428_280734cuda3std3__45__cpo4cendE - _ZN40_INTERNAL_8c44f32f_4_k_cu_9c07d428_280734cuda3std3__419piecewise_constructE)
_ZN40_INTERNAL_8c44f32f_4_k_cu_9c07d428_280734cuda3std3__419piecewise_constructE:
	.zero		1
	.type		_ZN40_INTERNAL_8c44f32f_4_k_cu_9c07d428_280734cuda3std3__45__cpo4cendE,@object
	.size		_ZN40_INTERNAL_8c44f32f_4_k_cu_9c07d428_280734cuda3std3__45__cpo4cendE,(_ZN40_INTERNAL_8c44f32f_4_k_cu_9c07d428_280734cuda3std6ranges3__45__cpo4swapE - _ZN40_INTERNAL_8c44f32f_4_k_cu_9c07d428_280734cuda3std3__45__cpo4cendE)
_ZN40_INTERNAL_8c44f32f_4_k_cu_9c07d428_280734cuda3std3__45__cpo4cendE:
	.zero		1
	.type		_ZN40_INTERNAL_8c44f32f_4_k_cu_9c07d428_280734cuda3std6ranges3__45__cpo4swapE,@object
	.size		_ZN40_INTERNAL_8c44f32f_4_k_cu_9c07d428_280734cuda3std6ranges3__45__cpo4swapE,(.L_7 - _ZN40_INTERNAL_8c44f32f_4_k_cu_9c07d428_280734cuda3std6ranges3__45__cpo4swapE)
_ZN40_INTERNAL_8c44f32f_4_k_cu_9c07d428_280734cuda3std6ranges3__45__cpo4swapE:
	.zero		1
.L_7:


//--------------------- .nv.constant0._ZN7cutlass13device_kernelINS_4gemm6kernel13GemmUniversalIN4cute5tupleIJiiiiEEENS1_10collective13CollectiveMmaINS1_37MainloopSm90TmaGmmaWarpSpecializedFP8ILi22ENS5_IJNS4_1CILi1EEESB_SB_EEENS1_35KernelTmaWarpSpecializedCooperativeEEENS5_IJNSA_ILi256EEENSA_ILi64EEENSA_ILi32EEEEEENS_12float_e5m2_tENS5_IJlSB_lEEESJ_SK_NS4_8TiledMMAINS4_8MMA_AtomIJNS4_4SM904GMMA30MMA_64x64x32_F32E5M2E5M2_SS_TNILNSO_7ScaleInE1ELSQ_1EEEEEENS4_6LayoutINS5_IJNSA_ILi2EEESB_SB_EEENS5_IJSB_NSA_ILi0EEESW_EEEEENS5_IJNS4_10UnderscoreESZ_SZ_EEEEENS4_13SM90_TMA_LOADENS4_14ComposedLayoutINS4_7SwizzleILi1ELi4ELi3EEENS4_18smem_ptr_flag_bitsILi8EEENST_INS5_IJNSA_ILi8EEESH_EEENS5_IJSH_SB_EEEEEEEvNS4_8identityES12_S1C_vS1D_EENS_8epilogue10collective6detail29Sm90TmaWarpSpecializedAdapterINS1G_15DefaultEpilogueISJ_SK_SK_NS1F_6thread17LinearCombinationISJ_Li1EffLNS1K_9ScaleType4KindE0ELNS_15FloatRoundStyleE2ESJ_EENS1_15EpilogueDefaultEEEEEvvEEEEvNT_6ParamsE --------------------------
	.section	.nv.constant0._ZN7cutlass13device_kernelINS_4gemm6kernel13GemmUniversalIN4cute5tupleIJiiiiEEENS1_10collective13CollectiveMmaINS1_37MainloopSm90TmaGmmaWarpSpecializedFP8ILi22ENS5_IJNS4_1CILi1EEESB_SB_EEENS1_35KernelTmaWarpSpecializedCooperativeEEENS5_IJNSA_ILi256EEENSA_ILi64EEENSA_ILi32EEEEEENS_12float_e5m2_tENS5_IJlSB_lEEESJ_SK_NS4_8TiledMMAINS4_8MMA_AtomIJNS4_4SM904GMMA30MMA_64x64x32_F32E5M2E5M2_SS_TNILNSO_7ScaleInE1ELSQ_1EEEEEENS4_6LayoutINS5_IJNSA_ILi2EEESB_SB_EEENS5_IJSB_NSA_ILi0EEESW_EEEEENS5_IJNS4_10UnderscoreESZ_SZ_EEEEENS4_13SM90_TMA_LOADENS4_14ComposedLayoutINS4_7SwizzleILi1ELi4ELi3EEENS4_18smem_ptr_flag_bitsILi8EEENST_INS5_IJNSA_ILi8EEESH_EEENS5_IJSH_SB_EEEEEEEvNS4_8identityES12_S1C_vS1D_EENS_8epilogue10collective6detail29Sm90TmaWarpSpecializedAdapterINS1G_15DefaultEpilogueISJ_SK_SK_NS1F_6thread17LinearCombinationISJ_Li1EffLNS1K_9ScaleType4KindE0ELNS_15FloatRoundStyleE2ESJ_EENS1_15EpilogueDefaultEEEEEvvEEEEvNT_6ParamsE,"a",@progbits
	.sectionflags	@""
	.align	4
.nv.constant0._ZN7cutlass13device_kernelINS_4gemm6kernel13GemmUniversalIN4cute5tupleIJiiiiEEENS1_10collective13CollectiveMmaINS1_37MainloopSm90TmaGmmaWarpSpecializedFP8ILi22ENS5_IJNS4_1CILi1EEESB_SB_EEENS1_35KernelTmaWarpSpecializedCooperativeEEENS5_IJNSA_ILi256EEENSA_ILi64EEENSA_ILi32EEEEEENS_12float_e5m2_tENS5_IJlSB_lEEESJ_SK_NS4_8TiledMMAINS4_8MMA_AtomIJNS4_4SM904GMMA30MMA_64x64x32_F32E5M2E5M2_SS_TNILNSO_7ScaleInE1ELSQ_1EEEEEENS4_6LayoutINS5_IJNSA_ILi2EEESB_SB_EEENS5_IJSB_NSA_ILi0EEESW_EEEEENS5_IJNS4_10UnderscoreESZ_SZ_EEEEENS4_13SM90_TMA_LOADENS4_14ComposedLayoutINS4_7SwizzleILi1ELi4ELi3EEENS4_18smem_ptr_flag_bitsILi8EEENST_INS5_IJNSA_ILi8EEESH_EEENS5_IJSH_SB_EEEEEEEvNS4_8identityES12_S1C_vS1D_EENS_8epilogue10collective6detail29Sm90TmaWarpSpecializedAdapterINS1G_15DefaultEpilogueISJ_SK_SK_NS1F_6thread17LinearCombinationISJ_Li1EffLNS1K_9ScaleType4KindE0ELNS_15FloatRoundStyleE2ESJ_EENS1_15EpilogueDefaultEEEEEvvEEEEvNT_6ParamsE:
	.zero		1664


//--------------------- SYMBOLS --------------------------

	.type		.nv.reservedSmem.offset0,@object
	.size		.nv.reservedSmem.offset0,0x4
